//
// Generated by NVIDIA NVVM Compiler
//
// Compiler Build ID: CL-36424714
// Cuda compilation tools, release 13.0, V13.0.88
// Based on NVVM 20.0.0
//

.version 9.0
.target sm_100
.address_size 64

	// .globl	_Z8pulseBinP7double2
.func  (.param .align 16 .b8 func_retval0[16]) __internal_trig_reduction_slowpathd
(
	.param .b64 __internal_trig_reduction_slowpathd_param_0
)
;
.global .align 8 .b8 __cudart_i2opi_d[144] = {8, 93, 141, 31, 177, 95, 251, 107, 234, 146, 82, 138, 247, 57, 7, 61, 123, 241, 229, 235, 199, 186, 39, 117, 45, 234, 95, 158, 102, 63, 70, 79, 183, 9, 203, 39, 207, 126, 54, 109, 31, 109, 10, 90, 139, 17, 47, 239, 15, 152, 5, 222, 255, 151, 248, 31, 59, 40, 249, 189, 139, 95, 132, 156, 244, 57, 83, 131, 57, 214, 145, 57, 65, 126, 95, 180, 38, 112, 156, 233, 132, 68, 187, 46, 245, 53, 130, 232, 62, 167, 41, 177, 28, 235, 29, 254, 28, 146, 209, 9, 234, 46, 73, 6, 224, 210, 77, 66, 58, 110, 36, 183, 97, 197, 187, 222, 171, 99, 81, 254, 65, 144, 67, 60, 153, 149, 98, 219, 192, 221, 52, 245, 209, 87, 39, 252, 41, 21, 68, 78, 110, 131, 249, 162};
.global .align 16 .b8 __cudart_sin_cos_coeffs[128] = {70, 210, 176, 44, 241, 229, 90, 190, 146, 227, 172, 105, 227, 29, 199, 62, 161, 98, 219, 25, 160, 1, 42, 191, 24, 8, 17, 17, 17, 17, 129, 63, 84, 85, 85, 85, 85, 85, 197, 191, 0, 0, 0, 0, 0, 0, 0, 0, 0, 0, 0, 0, 0, 0, 0, 0, 100, 129, 253, 32, 131, 255, 168, 189, 40, 133, 239, 193, 167, 238, 33, 62, 217, 230, 6, 142, 79, 126, 146, 190, 233, 188, 221, 25, 160, 1, 250, 62, 71, 93, 193, 22, 108, 193, 86, 191, 81, 85, 85, 85, 85, 85, 165, 63, 0, 0, 0, 0, 0, 0, 224, 191, 0, 0, 0, 0, 0, 0, 240, 63};

.visible .entry _Z8pulseBinP7double2(
	.param .u64 .ptr .align 1 _Z8pulseBinP7double2_param_0
)
{
	.reg .pred 	%p<2>;
	.reg .b32 	%r<6>;
	.reg .b64 	%rd<5>;
	.reg .b64 	%fd<3>;

	ld.param.u64 	%rd1, [_Z8pulseBinP7double2_param_0];
	mov.u32 	%r2, %ctaid.x;
	mov.u32 	%r3, %ntid.x;
	mov.u32 	%r4, %tid.x;
	mad.lo.s32 	%r1, %r2, %r3, %r4;
	add.s32 	%r5, %r1, -393217;
	setp.gt.u32 	%p1, %r5, 262142;
	@%p1 bra 	$L__BB0_2;
	cvta.to.global.u64 	%rd2, %rd1;
	mul.wide.u32 	%rd3, %r1, 16;
	add.s64 	%rd4, %rd2, %rd3;
	mov.f64 	%fd1, 0d0000000000000000;
	mov.f64 	%fd2, 0d3FF0000000000000;
	st.global.v2.f64 	[%rd4], {%fd2, %fd1};
$L__BB0_2:
	ret;

}
	// .globl	_Z8pulseSinP7double2
.visible .entry _Z8pulseSinP7double2(
	.param .u64 .ptr .align 1 _Z8pulseSinP7double2_param_0
)
{
	.reg .pred 	%p<5>;
	.reg .b32 	%r<14>;
	.reg .b64 	%rd<9>;
	.reg .b64 	%fd<35>;

	ld.param.u64 	%rd1, [_Z8pulseSinP7double2_param_0];
	mov.u32 	%r5, %ctaid.x;
	mov.u32 	%r6, %ntid.x;
	mov.u32 	%r7, %tid.x;
	mad.lo.s32 	%r1, %r5, %r6, %r7;
	cvt.rn.f64.s32 	%fd7, %r1;
	fma.rn.f64 	%fd1, %fd7, 0d3F39000190001900, 0dC069000000000000;
	abs.f64 	%fd2, %fd1;
	setp.neu.f64 	%p1, %fd2, 0d7FF0000000000000;
	@%p1 bra 	$L__BB1_2;
	mov.f64 	%fd13, 0d0000000000000000;
	mul.rn.f64 	%fd34, %fd1, %fd13;
	mov.b32 	%r13, 0;
	bra.uni 	$L__BB1_4;
$L__BB1_2:
	mul.f64 	%fd8, %fd1, 0d3FE45F306DC9C883;
	cvt.rni.s32.f64 	%r13, %fd8;
	cvt.rn.f64.s32 	%fd9, %r13;
	fma.rn.f64 	%fd10, %fd9, 0dBFF921FB54442D18, %fd1;
	fma.rn.f64 	%fd11, %fd9, 0dBC91A62633145C00, %fd10;
	fma.rn.f64 	%fd34, %fd9, 0dB97B839A252049C0, %fd11;
	setp.ltu.f64 	%p2, %fd2, 0d41E0000000000000;
	@%p2 bra 	$L__BB1_4;
	{ // callseq 0, 0
	.param .b64 param0;
	st.param.f64 	[param0], %fd1;
	.param .align 16 .b8 retval0[16];
	call.uni (retval0), 
	__internal_trig_reduction_slowpathd, 
	(
	param0
	);
	ld.param.f64 	%fd34, [retval0];
	ld.param.b32 	%r13, [retval0+8];
	} // callseq 0
$L__BB1_4:
	cvta.to.global.u64 	%rd2, %rd1;
	shl.b32 	%r10, %r13, 6;
	cvt.u64.u32 	%rd3, %r10;
	and.b64  	%rd4, %rd3, 64;
	mov.u64 	%rd5, __cudart_sin_cos_coeffs;
	add.s64 	%rd6, %rd5, %rd4;
	mul.rn.f64 	%fd14, %fd34, %fd34;
	and.b32  	%r11, %r13, 1;
	setp.eq.b32 	%p3, %r11, 1;
	selp.f64 	%fd15, 0dBDA8FF8320FD8164, 0d3DE5DB65F9785EBA, %p3;
	ld.global.nc.v2.f64 	{%fd16, %fd17}, [%rd6];
	fma.rn.f64 	%fd18, %fd15, %fd14, %fd16;
	fma.rn.f64 	%fd19, %fd18, %fd14, %fd17;
	ld.global.nc.v2.f64 	{%fd20, %fd21}, [%rd6+16];
	fma.rn.f64 	%fd22, %fd19, %fd14, %fd20;
	fma.rn.f64 	%fd23, %fd22, %fd14, %fd21;
	ld.global.nc.v2.f64 	{%fd24, %fd25}, [%rd6+32];
	fma.rn.f64 	%fd26, %fd23, %fd14, %fd24;
	fma.rn.f64 	%fd27, %fd26, %fd14, %fd25;
	fma.rn.f64 	%fd28, %fd27, %fd34, %fd34;
	fma.rn.f64 	%fd29, %fd27, %fd14, 0d3FF0000000000000;
	selp.f64 	%fd30, %fd29, %fd28, %p3;
	and.b32  	%r12, %r13, 2;
	setp.eq.s32 	%p4, %r12, 0;
	mov.f64 	%fd31, 0d0000000000000000;
	sub.f64 	%fd32, %fd31, %fd30;
	selp.f64 	%fd33, %fd30, %fd32, %p4;
	mul.wide.s32 	%rd7, %r1, 16;
	add.s64 	%rd8, %rd2, %rd7;
	st.global.v2.f64 	[%rd8], {%fd33, %fd31};
	ret;

}
	// .globl	_Z7pulseXXP7double2
.visible .entry _Z7pulseXXP7double2(
	.param .u64 .ptr .align 1 _Z7pulseXXP7double2_param_0
)
{
	.reg .b32 	%r<5>;
	.reg .b64 	%rd<5>;
	.reg .b64 	%fd<5>;

	ld.param.u64 	%rd1, [_Z7pulseXXP7double2_param_0];
	cvta.to.global.u64 	%rd2, %rd1;
	mov.u32 	%r1, %ctaid.x;
	mov.u32 	%r2, %ntid.x;
	mov.u32 	%r3, %tid.x;
	mad.lo.s32 	%r4, %r1, %r2, %r3;
	cvt.rn.f64.s32 	%fd1, %r4;
	fma.rn.f64 	%fd2, %fd1, 0d3F39000190001900, 0dC069000000000000;
	mul.f64 	%fd3, %fd2, %fd2;
	mul.wide.s32 	%rd3, %r4, 16;
	add.s64 	%rd4, %rd2, %rd3;
	mov.f64 	%fd4, 0d0000000000000000;
	st.global.v2.f64 	[%rd4], {%fd3, %fd4};
	ret;

}
	// .globl	_Z10pulseGaussP7double2
.visible .entry _Z10pulseGaussP7double2(
	.param .u64 .ptr .align 1 _Z10pulseGaussP7double2_param_0
)
{
	.reg .pred 	%p<5>;
	.reg .b32 	%r<20>;
	.reg .b32 	%f<3>;
	.reg .b64 	%rd<5>;
	.reg .b64 	%fd<31>;

	ld.param.u64 	%rd1, [_Z10pulseGaussP7double2_param_0];
	mov.u32 	%r5, %ctaid.x;
	mov.u32 	%r6, %ntid.x;
	mov.u32 	%r7, %tid.x;
	mad.lo.s32 	%r1, %r5, %r6, %r7;
	setp.gt.s32 	%p1, %r1, 1048575;
	@%p1 bra 	$L__BB3_5;
	cvt.rn.f64.s32 	%fd6, %r1;
	fma.rn.f64 	%fd7, %fd6, 0d3F39000190001900, 0dC069000000000000;
	mul.f64 	%fd8, %fd7, %fd7;
	div.rn.f64 	%fd1, %fd8, 0dC039000000000000;
	fma.rn.f64 	%fd9, %fd1, 0d3FF71547652B82FE, 0d4338000000000000;
	{
	.reg .b32 %temp; 
	mov.b64 	{%r2, %temp}, %fd9;
	}
	mov.f64 	%fd10, 0dC338000000000000;
	add.rn.f64 	%fd11, %fd9, %fd10;
	fma.rn.f64 	%fd12, %fd11, 0dBFE62E42FEFA39EF, %fd1;
	fma.rn.f64 	%fd13, %fd11, 0dBC7ABC9E3B39803F, %fd12;
	fma.rn.f64 	%fd14, %fd13, 0d3E5ADE1569CE2BDF, 0d3E928AF3FCA213EA;
	fma.rn.f64 	%fd15, %fd14, %fd13, 0d3EC71DEE62401315;
	fma.rn.f64 	%fd16, %fd15, %fd13, 0d3EFA01997C89EB71;
	fma.rn.f64 	%fd17, %fd16, %fd13, 0d3F2A01A014761F65;
	fma.rn.f64 	%fd18, %fd17, %fd13, 0d3F56C16C1852B7AF;
	fma.rn.f64 	%fd19, %fd18, %fd13, 0d3F81111111122322;
	fma.rn.f64 	%fd20, %fd19, %fd13, 0d3FA55555555502A1;
	fma.rn.f64 	%fd21, %fd20, %fd13, 0d3FC5555555555511;
	fma.rn.f64 	%fd22, %fd21, %fd13, 0d3FE000000000000B;
	fma.rn.f64 	%fd23, %fd22, %fd13, 0d3FF0000000000000;
	fma.rn.f64 	%fd24, %fd23, %fd13, 0d3FF0000000000000;
	{
	.reg .b32 %temp; 
	mov.b64 	{%r3, %temp}, %fd24;
	}
	{
	.reg .b32 %temp; 
	mov.b64 	{%temp, %r4}, %fd24;
	}
	shl.b32 	%r8, %r2, 20;
	add.s32 	%r9, %r8, %r4;
	mov.b64 	%fd30, {%r3, %r9};
	{
	.reg .b32 %temp; 
	mov.b64 	{%temp, %r10}, %fd1;
	}
	mov.b32 	%f2, %r10;
	abs.f32 	%f1, %f2;
	setp.lt.f32 	%p2, %f1, 0f4086232B;
	@%p2 bra 	$L__BB3_4;
	setp.lt.f64 	%p3, %fd1, 0d0000000000000000;
	add.f64 	%fd25, %fd1, 0d7FF0000000000000;
	selp.f64 	%fd30, 0d0000000000000000, %fd25, %p3;
	setp.geu.f32 	%p4, %f1, 0f40874800;
	@%p4 bra 	$L__BB3_4;
	shr.u32 	%r11, %r2, 31;
	add.s32 	%r12, %r2, %r11;
	shr.s32 	%r13, %r12, 1;
	shl.b32 	%r14, %r13, 20;
	add.s32 	%r15, %r4, %r14;
	mov.b64 	%fd26, {%r3, %r15};
	sub.s32 	%r16, %r2, %r13;
	shl.b32 	%r17, %r16, 20;
	add.s32 	%r18, %r17, 1072693248;
	mov.b32 	%r19, 0;
	mov.b64 	%fd27, {%r19, %r18};
	mul.f64 	%fd30, %fd27, %fd26;
$L__BB3_4:
	add.f64 	%fd28, %fd30, %fd30;
	cvta.to.global.u64 	%rd2, %rd1;
	mul.wide.s32 	%rd3, %r1, 16;
	add.s64 	%rd4, %rd2, %rd3;
	mov.f64 	%fd29, 0d0000000000000000;
	st.global.v2.f64 	[%rd4], {%fd28, %fd29};
$L__BB3_5:
	ret;

}
	// .globl	_Z7NormFFTP7double2
.visible .entry _Z7NormFFTP7double2(
	.param .u64 .ptr .align 1 _Z7NormFFTP7double2_param_0
)
{
	.reg .b32 	%r<5>;
	.reg .b64 	%rd<5>;
	.reg .b64 	%fd<8>;

	ld.param.u64 	%rd1, [_Z7NormFFTP7double2_param_0];
	cvta.to.global.u64 	%rd2, %rd1;
	mov.u32 	%r1, %ctaid.x;
	mov.u32 	%r2, %ntid.x;
	mov.u32 	%r3, %tid.x;
	mad.lo.s32 	%r4, %r1, %r2, %r3;
	mul.wide.s32 	%rd3, %r4, 16;
	add.s64 	%rd4, %rd2, %rd3;
	ld.global.v2.f64 	{%fd1, %fd2}, [%rd4];
	mul.f64 	%fd3, %fd1, 0d3EB0000000000000;
	mul.f64 	%fd4, %fd2, 0d3EB0000000000000;
	fma.rn.f64 	%fd5, %fd4, 0d0000000000000000, %fd3;
	mul.f64 	%fd6, %fd3, 0d0000000000000000;
	sub.f64 	%fd7, %fd4, %fd6;
	st.global.v2.f64 	[%rd4], {%fd5, %fd7};
	ret;

}
	// .globl	_Z11boundKernelP7double2
.visible .entry _Z11boundKernelP7double2(
	.param .u64 .ptr .align 1 _Z11boundKernelP7double2_param_0
)
{
	.reg .b32 	%r<3>;
	.reg .b64 	%rd<5>;
	.reg .b64 	%fd<2>;

	ld.param.u64 	%rd1, [_Z11boundKernelP7double2_param_0];
	cvta.to.global.u64 	%rd2, %rd1;
	mov.u32 	%r1, %tid.x;
	mul.lo.s32 	%r2, %r1, 1048575;
	mul.wide.u32 	%rd3, %r2, 16;
	add.s64 	%rd4, %rd2, %rd3;
	mov.f64 	%fd1, 0d0000000000000000;
	st.global.v2.f64 	[%rd4], {%fd1, %fd1};
	ret;

}
	// .globl	_Z14boundabsKernelP7double2
.visible .entry _Z14boundabsKernelP7double2(
	.param .u64 .ptr .align 1 _Z14boundabsKernelP7double2_param_0
)
{
	.reg .b32 	%r<6>;
	.reg .b64 	%rd<7>;
	.reg .b64 	%fd<17>;

	ld.param.u64 	%rd1, [_Z14boundabsKernelP7double2_param_0];
	cvta.to.global.u64 	%rd2, %rd1;
	mov.u32 	%r1, %ctaid.x;
	mov.u32 	%r2, %ntid.x;
	mov.u32 	%r3, %tid.x;
	mad.lo.s32 	%r4, %r1, %r2, %r3;
	mul.wide.s32 	%rd3, %r4, 16;
	add.s64 	%rd4, %rd2, %rd3;
	ld.global.v2.f64 	{%fd1, %fd2}, [%rd4];
	cvt.rn.f64.s32 	%fd3, %r4;
	div.rn.f64 	%fd4, %fd3, 0d4059000000000000;
	mul.f64 	%fd5, %fd4, %fd1;
	mul.f64 	%fd6, %fd2, 0d0000000000000000;
	sub.f64 	%fd7, %fd5, %fd6;
	mul.f64 	%fd8, %fd4, %fd2;
	fma.rn.f64 	%fd9, %fd1, 0d0000000000000000, %fd8;
	st.global.v2.f64 	[%rd4], {%fd7, %fd9};
	sub.s32 	%r5, 1048575, %r4;
	mul.wide.s32 	%rd5, %r5, 16;
	add.s64 	%rd6, %rd2, %rd5;
	ld.global.v2.f64 	{%fd10, %fd11}, [%rd6];
	mul.f64 	%fd12, %fd4, %fd10;
	mul.f64 	%fd13, %fd11, 0d0000000000000000;
	sub.f64 	%fd14, %fd12, %fd13;
	mul.f64 	%fd15, %fd4, %fd11;
	fma.rn.f64 	%fd16, %fd10, 0d0000000000000000, %fd15;
	st.global.v2.f64 	[%rd6], {%fd14, %fd16};
	ret;

}
	// .globl	_Z16LinearStepKernelP7double2d
.visible .entry _Z16LinearStepKernelP7double2d(
	.param .u64 .ptr .align 1 _Z16LinearStepKernelP7double2d_param_0,
	.param .f64 _Z16LinearStepKernelP7double2d_param_1
)
{
	.reg .pred 	%p<15>;
	.reg .b32 	%r<42>;
	.reg .b32 	%f<3>;
	.reg .b64 	%rd<13>;
	.reg .b64 	%fd<127>;

	ld.param.u64 	%rd1, [_Z16LinearStepKernelP7double2d_param_0];
	ld.param.f64 	%fd26, [_Z16LinearStepKernelP7double2d_param_1];
	mov.u32 	%r13, %ctaid.x;
	mov.u32 	%r14, %ntid.x;
	mov.u32 	%r15, %tid.x;
	mad.lo.s32 	%r1, %r13, %r14, %r15;
	setp.gt.s32 	%p1, %r1, 524287;
	mov.f64 	%fd121, 0d0000000000000000;
	@%p1 bra 	$L__BB7_2;
	cvt.rn.f64.s32 	%fd31, %r1;
	mul.f64 	%fd32, %fd31, 0d401921FB54442D18;
	div.rn.f64 	%fd122, %fd32, 0d4079000000000000;
	bra.uni 	$L__BB7_4;
$L__BB7_2:
	setp.eq.s32 	%p2, %r1, 524288;
	mov.f64 	%fd122, 0d0000000000000000;
	@%p2 bra 	$L__BB7_4;
	add.s32 	%r16, %r1, -1048576;
	cvt.rn.f64.s32 	%fd29, %r16;
	mul.f64 	%fd30, %fd29, 0d401921FB54442D18;
	div.rn.f64 	%fd122, %fd30, 0d4079000000000000;
$L__BB7_4:
	bar.sync 	0;
	setp.gt.s32 	%p3, %r1, 1048575;
	@%p3 bra 	$L__BB7_18;
	mul.f64 	%fd33, %fd121, %fd121;
	mul.f64 	%fd34, %fd122, %fd122;
	sub.f64 	%fd35, %fd33, %fd34;
	mul.f64 	%fd36, %fd121, %fd122;
	fma.rn.f64 	%fd37, %fd121, %fd122, %fd36;
	mul.f64 	%fd38, %fd26, 0d3FE0000000000000;
	mul.f64 	%fd39, %fd35, 0d0000000000000000;
	mul.f64 	%fd40, %fd38, %fd37;
	sub.f64 	%fd9, %fd39, %fd40;
	mul.f64 	%fd41, %fd38, %fd35;
	fma.rn.f64 	%fd10, %fd37, 0d0000000000000000, %fd41;
	fma.rn.f64 	%fd42, %fd9, 0d3FF71547652B82FE, 0d4338000000000000;
	{
	.reg .b32 %temp; 
	mov.b64 	{%r2, %temp}, %fd42;
	}
	mov.f64 	%fd43, 0dC338000000000000;
	add.rn.f64 	%fd44, %fd42, %fd43;
	fma.rn.f64 	%fd45, %fd44, 0dBFE62E42FEFA39EF, %fd9;
	fma.rn.f64 	%fd46, %fd44, 0dBC7ABC9E3B39803F, %fd45;
	fma.rn.f64 	%fd47, %fd46, 0d3E5ADE1569CE2BDF, 0d3E928AF3FCA213EA;
	fma.rn.f64 	%fd48, %fd47, %fd46, 0d3EC71DEE62401315;
	fma.rn.f64 	%fd49, %fd48, %fd46, 0d3EFA01997C89EB71;
	fma.rn.f64 	%fd50, %fd49, %fd46, 0d3F2A01A014761F65;
	fma.rn.f64 	%fd51, %fd50, %fd46, 0d3F56C16C1852B7AF;
	fma.rn.f64 	%fd52, %fd51, %fd46, 0d3F81111111122322;
	fma.rn.f64 	%fd53, %fd52, %fd46, 0d3FA55555555502A1;
	fma.rn.f64 	%fd54, %fd53, %fd46, 0d3FC5555555555511;
	fma.rn.f64 	%fd55, %fd54, %fd46, 0d3FE000000000000B;
	fma.rn.f64 	%fd56, %fd55, %fd46, 0d3FF0000000000000;
	fma.rn.f64 	%fd57, %fd56, %fd46, 0d3FF0000000000000;
	{
	.reg .b32 %temp; 
	mov.b64 	{%r3, %temp}, %fd57;
	}
	{
	.reg .b32 %temp; 
	mov.b64 	{%temp, %r4}, %fd57;
	}
	shl.b32 	%r17, %r2, 20;
	add.s32 	%r18, %r17, %r4;
	mov.b64 	%fd123, {%r3, %r18};
	{
	.reg .b32 %temp; 
	mov.b64 	{%temp, %r19}, %fd9;
	}
	mov.b32 	%f2, %r19;
	abs.f32 	%f1, %f2;
	setp.lt.f32 	%p4, %f1, 0f4086232B;
	@%p4 bra 	$L__BB7_8;
	setp.lt.f64 	%p5, %fd9, 0d0000000000000000;
	add.f64 	%fd58, %fd9, 0d7FF0000000000000;
	selp.f64 	%fd123, 0d0000000000000000, %fd58, %p5;
	setp.geu.f32 	%p6, %f1, 0f40874800;
	@%p6 bra 	$L__BB7_8;
	shr.u32 	%r20, %r2, 31;
	add.s32 	%r21, %r2, %r20;
	shr.s32 	%r22, %r21, 1;
	shl.b32 	%r23, %r22, 20;
	add.s32 	%r24, %r4, %r23;
	mov.b64 	%fd59, {%r3, %r24};
	sub.s32 	%r25, %r2, %r22;
	shl.b32 	%r26, %r25, 20;
	add.s32 	%r27, %r26, 1072693248;
	mov.b32 	%r28, 0;
	mov.b64 	%fd60, {%r28, %r27};
	mul.f64 	%fd123, %fd60, %fd59;
$L__BB7_8:
	abs.f64 	%fd15, %fd10;
	setp.neu.f64 	%p7, %fd15, 0d7FF0000000000000;
	@%p7 bra 	$L__BB7_10;
	mov.f64 	%fd66, 0d0000000000000000;
	mul.rn.f64 	%fd125, %fd10, %fd66;
	mov.b32 	%r40, 1;
	bra.uni 	$L__BB7_13;
$L__BB7_10:
	mul.f64 	%fd61, %fd10, 0d3FE45F306DC9C883;
	cvt.rni.s32.f64 	%r39, %fd61;
	cvt.rn.f64.s32 	%fd62, %r39;
	fma.rn.f64 	%fd63, %fd62, 0dBFF921FB54442D18, %fd10;
	fma.rn.f64 	%fd64, %fd62, 0dBC91A62633145C00, %fd63;
	fma.rn.f64 	%fd125, %fd62, 0dB97B839A252049C0, %fd64;
	setp.ltu.f64 	%p8, %fd15, 0d41E0000000000000;
	@%p8 bra 	$L__BB7_12;
	{ // callseq 1, 0
	.param .b64 param0;
	st.param.f64 	[param0], %fd10;
	.param .align 16 .b8 retval0[16];
	call.uni (retval0), 
	__internal_trig_reduction_slowpathd, 
	(
	param0
	);
	ld.param.f64 	%fd125, [retval0];
	ld.param.b32 	%r39, [retval0+8];
	} // callseq 1
$L__BB7_12:
	add.s32 	%r40, %r39, 1;
$L__BB7_13:
	setp.neu.f64 	%p9, %fd15, 0d7FF0000000000000;
	shl.b32 	%r31, %r40, 6;
	cvt.u64.u32 	%rd2, %r31;
	and.b64  	%rd3, %rd2, 64;
	mov.u64 	%rd4, __cudart_sin_cos_coeffs;
	add.s64 	%rd5, %rd4, %rd3;
	mul.rn.f64 	%fd67, %fd125, %fd125;
	and.b32  	%r32, %r40, 1;
	setp.eq.b32 	%p10, %r32, 1;
	selp.f64 	%fd68, 0dBDA8FF8320FD8164, 0d3DE5DB65F9785EBA, %p10;
	ld.global.nc.v2.f64 	{%fd69, %fd70}, [%rd5];
	fma.rn.f64 	%fd71, %fd68, %fd67, %fd69;
	fma.rn.f64 	%fd72, %fd71, %fd67, %fd70;
	ld.global.nc.v2.f64 	{%fd73, %fd74}, [%rd5+16];
	fma.rn.f64 	%fd75, %fd72, %fd67, %fd73;
	fma.rn.f64 	%fd76, %fd75, %fd67, %fd74;
	ld.global.nc.v2.f64 	{%fd77, %fd78}, [%rd5+32];
	fma.rn.f64 	%fd79, %fd76, %fd67, %fd77;
	fma.rn.f64 	%fd80, %fd79, %fd67, %fd78;
	fma.rn.f64 	%fd81, %fd80, %fd125, %fd125;
	fma.rn.f64 	%fd82, %fd80, %fd67, 0d3FF0000000000000;
	selp.f64 	%fd83, %fd82, %fd81, %p10;
	and.b32  	%r33, %r40, 2;
	setp.eq.s32 	%p11, %r33, 0;
	mov.f64 	%fd84, 0d0000000000000000;
	sub.f64 	%fd85, %fd84, %fd83;
	selp.f64 	%fd21, %fd83, %fd85, %p11;
	@%p9 bra 	$L__BB7_15;
	mov.f64 	%fd91, 0d0000000000000000;
	mul.rn.f64 	%fd126, %fd10, %fd91;
	mov.b32 	%r41, 0;
	bra.uni 	$L__BB7_17;
$L__BB7_15:
	mul.f64 	%fd86, %fd10, 0d3FE45F306DC9C883;
	cvt.rni.s32.f64 	%r41, %fd86;
	cvt.rn.f64.s32 	%fd87, %r41;
	fma.rn.f64 	%fd88, %fd87, 0dBFF921FB54442D18, %fd10;
	fma.rn.f64 	%fd89, %fd87, 0dBC91A62633145C00, %fd88;
	fma.rn.f64 	%fd126, %fd87, 0dB97B839A252049C0, %fd89;
	setp.ltu.f64 	%p12, %fd15, 0d41E0000000000000;
	@%p12 bra 	$L__BB7_17;
	{ // callseq 2, 0
	.param .b64 param0;
	st.param.f64 	[param0], %fd10;
	.param .align 16 .b8 retval0[16];
	call.uni (retval0), 
	__internal_trig_reduction_slowpathd, 
	(
	param0
	);
	ld.param.f64 	%fd126, [retval0];
	ld.param.b32 	%r41, [retval0+8];
	} // callseq 2
$L__BB7_17:
	mul.f64 	%fd92, %fd123, %fd21;
	shl.b32 	%r36, %r41, 6;
	cvt.u64.u32 	%rd6, %r36;
	and.b64  	%rd7, %rd6, 64;
	add.s64 	%rd9, %rd4, %rd7;
	mul.rn.f64 	%fd93, %fd126, %fd126;
	and.b32  	%r37, %r41, 1;
	setp.eq.b32 	%p13, %r37, 1;
	selp.f64 	%fd94, 0dBDA8FF8320FD8164, 0d3DE5DB65F9785EBA, %p13;
	ld.global.nc.v2.f64 	{%fd95, %fd96}, [%rd9];
	fma.rn.f64 	%fd97, %fd94, %fd93, %fd95;
	fma.rn.f64 	%fd98, %fd97, %fd93, %fd96;
	ld.global.nc.v2.f64 	{%fd99, %fd100}, [%rd9+16];
	fma.rn.f64 	%fd101, %fd98, %fd93, %fd99;
	fma.rn.f64 	%fd102, %fd101, %fd93, %fd100;
	ld.global.nc.v2.f64 	{%fd103, %fd104}, [%rd9+32];
	fma.rn.f64 	%fd105, %fd102, %fd93, %fd103;
	fma.rn.f64 	%fd106, %fd105, %fd93, %fd104;
	fma.rn.f64 	%fd107, %fd106, %fd126, %fd126;
	fma.rn.f64 	%fd108, %fd106, %fd93, 0d3FF0000000000000;
	selp.f64 	%fd109, %fd108, %fd107, %p13;
	and.b32  	%r38, %r41, 2;
	setp.eq.s32 	%p14, %r38, 0;
	mov.f64 	%fd110, 0d0000000000000000;
	sub.f64 	%fd111, %fd110, %fd109;
	selp.f64 	%fd112, %fd109, %fd111, %p14;
	mul.f64 	%fd113, %fd123, %fd112;
	cvta.to.global.u64 	%rd10, %rd1;
	mul.wide.s32 	%rd11, %r1, 16;
	add.s64 	%rd12, %rd10, %rd11;
	ld.global.v2.f64 	{%fd114, %fd115}, [%rd12];
	mul.f64 	%fd116, %fd92, %fd114;
	mul.f64 	%fd117, %fd115, %fd113;
	sub.f64 	%fd118, %fd116, %fd117;
	mul.f64 	%fd119, %fd114, %fd113;
	fma.rn.f64 	%fd120, %fd92, %fd115, %fd119;
	st.global.v2.f64 	[%rd12], {%fd118, %fd120};
$L__BB7_18:
	ret;

}
	// .globl	_Z19NonLinearStepKernelP7double2d
.visible .entry _Z19NonLinearStepKernelP7double2d(
	.param .u64 .ptr .align 1 _Z19NonLinearStepKernelP7double2d_param_0,
	.param .f64 _Z19NonLinearStepKernelP7double2d_param_1
)
{
	.reg .pred 	%p<13>;
	.reg .b32 	%r<41>;
	.reg .b32 	%f<3>;
	.reg .b64 	%rd<13>;
	.reg .b64 	%fd<109>;

	ld.param.u64 	%rd2, [_Z19NonLinearStepKernelP7double2d_param_0];
	ld.param.f64 	%fd20, [_Z19NonLinearStepKernelP7double2d_param_1];
	mov.u32 	%r13, %ctaid.x;
	mov.u32 	%r14, %ntid.x;
	mov.u32 	%r15, %tid.x;
	mad.lo.s32 	%r1, %r13, %r14, %r15;
	setp.gt.s32 	%p1, %r1, 1048575;
	@%p1 bra 	$L__BB8_14;
	cvta.to.global.u64 	%rd3, %rd2;
	mul.wide.s32 	%rd4, %r1, 16;
	add.s64 	%rd1, %rd3, %rd4;
	ld.global.v2.f64 	{%fd1, %fd2}, [%rd1];
	mul.f64 	%fd21, %fd2, %fd2;
	fma.rn.f64 	%fd22, %fd1, %fd1, %fd21;
	mul.f64 	%fd23, %fd1, %fd2;
	sub.f64 	%fd24, %fd23, %fd23;
	mul.f64 	%fd25, %fd22, 0d0000000000000000;
	mul.f64 	%fd26, %fd20, %fd24;
	sub.f64 	%fd3, %fd25, %fd26;
	mul.f64 	%fd27, %fd20, %fd22;
	fma.rn.f64 	%fd4, %fd24, 0d0000000000000000, %fd27;
	fma.rn.f64 	%fd28, %fd3, 0d3FF71547652B82FE, 0d4338000000000000;
	{
	.reg .b32 %temp; 
	mov.b64 	{%r2, %temp}, %fd28;
	}
	mov.f64 	%fd29, 0dC338000000000000;
	add.rn.f64 	%fd30, %fd28, %fd29;
	fma.rn.f64 	%fd31, %fd30, 0dBFE62E42FEFA39EF, %fd3;
	fma.rn.f64 	%fd32, %fd30, 0dBC7ABC9E3B39803F, %fd31;
	fma.rn.f64 	%fd33, %fd32, 0d3E5ADE1569CE2BDF, 0d3E928AF3FCA213EA;
	fma.rn.f64 	%fd34, %fd33, %fd32, 0d3EC71DEE62401315;
	fma.rn.f64 	%fd35, %fd34, %fd32, 0d3EFA01997C89EB71;
	fma.rn.f64 	%fd36, %fd35, %fd32, 0d3F2A01A014761F65;
	fma.rn.f64 	%fd37, %fd36, %fd32, 0d3F56C16C1852B7AF;
	fma.rn.f64 	%fd38, %fd37, %fd32, 0d3F81111111122322;
	fma.rn.f64 	%fd39, %fd38, %fd32, 0d3FA55555555502A1;
	fma.rn.f64 	%fd40, %fd39, %fd32, 0d3FC5555555555511;
	fma.rn.f64 	%fd41, %fd40, %fd32, 0d3FE000000000000B;
	fma.rn.f64 	%fd42, %fd41, %fd32, 0d3FF0000000000000;
	fma.rn.f64 	%fd43, %fd42, %fd32, 0d3FF0000000000000;
	{
	.reg .b32 %temp; 
	mov.b64 	{%r3, %temp}, %fd43;
	}
	{
	.reg .b32 %temp; 
	mov.b64 	{%temp, %r4}, %fd43;
	}
	shl.b32 	%r16, %r2, 20;
	add.s32 	%r17, %r16, %r4;
	mov.b64 	%fd105, {%r3, %r17};
	{
	.reg .b32 %temp; 
	mov.b64 	{%temp, %r18}, %fd3;
	}
	mov.b32 	%f2, %r18;
	abs.f32 	%f1, %f2;
	setp.lt.f32 	%p2, %f1, 0f4086232B;
	@%p2 bra 	$L__BB8_4;
	setp.lt.f64 	%p3, %fd3, 0d0000000000000000;
	add.f64 	%fd44, %fd3, 0d7FF0000000000000;
	selp.f64 	%fd105, 0d0000000000000000, %fd44, %p3;
	setp.geu.f32 	%p4, %f1, 0f40874800;
	@%p4 bra 	$L__BB8_4;
	shr.u32 	%r19, %r2, 31;
	add.s32 	%r20, %r2, %r19;
	shr.s32 	%r21, %r20, 1;
	shl.b32 	%r22, %r21, 20;
	add.s32 	%r23, %r4, %r22;
	mov.b64 	%fd45, {%r3, %r23};
	sub.s32 	%r24, %r2, %r21;
	shl.b32 	%r25, %r24, 20;
	add.s32 	%r26, %r25, 1072693248;
	mov.b32 	%r27, 0;
	mov.b64 	%fd46, {%r27, %r26};
	mul.f64 	%fd105, %fd46, %fd45;
$L__BB8_4:
	abs.f64 	%fd9, %fd4;
	setp.neu.f64 	%p5, %fd9, 0d7FF0000000000000;
	@%p5 bra 	$L__BB8_6;
	mov.f64 	%fd52, 0d0000000000000000;
	mul.rn.f64 	%fd107, %fd4, %fd52;
	mov.b32 	%r39, 1;
	bra.uni 	$L__BB8_9;
$L__BB8_6:
	mul.f64 	%fd47, %fd4, 0d3FE45F306DC9C883;
	cvt.rni.s32.f64 	%r38, %fd47;
	cvt.rn.f64.s32 	%fd48, %r38;
	fma.rn.f64 	%fd49, %fd48, 0dBFF921FB54442D18, %fd4;
	fma.rn.f64 	%fd50, %fd48, 0dBC91A62633145C00, %fd49;
	fma.rn.f64 	%fd107, %fd48, 0dB97B839A252049C0, %fd50;
	setp.ltu.f64 	%p6, %fd9, 0d41E0000000000000;
	@%p6 bra 	$L__BB8_8;
	{ // callseq 3, 0
	.param .b64 param0;
	st.param.f64 	[param0], %fd4;
	.param .align 16 .b8 retval0[16];
	call.uni (retval0), 
	__internal_trig_reduction_slowpathd, 
	(
	param0
	);
	ld.param.f64 	%fd107, [retval0];
	ld.param.b32 	%r38, [retval0+8];
	} // callseq 3
$L__BB8_8:
	add.s32 	%r39, %r38, 1;
$L__BB8_9:
	setp.neu.f64 	%p7, %fd9, 0d7FF0000000000000;
	shl.b32 	%r30, %r39, 6;
	cvt.u64.u32 	%rd5, %r30;
	and.b64  	%rd6, %rd5, 64;
	mov.u64 	%rd7, __cudart_sin_cos_coeffs;
	add.s64 	%rd8, %rd7, %rd6;
	mul.rn.f64 	%fd53, %fd107, %fd107;
	and.b32  	%r31, %r39, 1;
	setp.eq.b32 	%p8, %r31, 1;
	selp.f64 	%fd54, 0dBDA8FF8320FD8164, 0d3DE5DB65F9785EBA, %p8;
	ld.global.nc.v2.f64 	{%fd55, %fd56}, [%rd8];
	fma.rn.f64 	%fd57, %fd54, %fd53, %fd55;
	fma.rn.f64 	%fd58, %fd57, %fd53, %fd56;
	ld.global.nc.v2.f64 	{%fd59, %fd60}, [%rd8+16];
	fma.rn.f64 	%fd61, %fd58, %fd53, %fd59;
	fma.rn.f64 	%fd62, %fd61, %fd53, %fd60;
	ld.global.nc.v2.f64 	{%fd63, %fd64}, [%rd8+32];
	fma.rn.f64 	%fd65, %fd62, %fd53, %fd63;
	fma.rn.f64 	%fd66, %fd65, %fd53, %fd64;
	fma.rn.f64 	%fd67, %fd66, %fd107, %fd107;
	fma.rn.f64 	%fd68, %fd66, %fd53, 0d3FF0000000000000;
	selp.f64 	%fd69, %fd68, %fd67, %p8;
	and.b32  	%r32, %r39, 2;
	setp.eq.s32 	%p9, %r32, 0;
	mov.f64 	%fd70, 0d0000000000000000;
	sub.f64 	%fd71, %fd70, %fd69;
	selp.f64 	%fd15, %fd69, %fd71, %p9;
	@%p7 bra 	$L__BB8_11;
	mov.f64 	%fd77, 0d0000000000000000;
	mul.rn.f64 	%fd108, %fd4, %fd77;
	mov.b32 	%r40, 0;
	bra.uni 	$L__BB8_13;
$L__BB8_11:
	mul.f64 	%fd72, %fd4, 0d3FE45F306DC9C883;
	cvt.rni.s32.f64 	%r40, %fd72;
	cvt.rn.f64.s32 	%fd73, %r40;
	fma.rn.f64 	%fd74, %fd73, 0dBFF921FB54442D18, %fd4;
	fma.rn.f64 	%fd75, %fd73, 0dBC91A62633145C00, %fd74;
	fma.rn.f64 	%fd108, %fd73, 0dB97B839A252049C0, %fd75;
	setp.ltu.f64 	%p10, %fd9, 0d41E0000000000000;
	@%p10 bra 	$L__BB8_13;
	{ // callseq 4, 0
	.param .b64 param0;
	st.param.f64 	[param0], %fd4;
	.param .align 16 .b8 retval0[16];
	call.uni (retval0), 
	__internal_trig_reduction_slowpathd, 
	(
	param0
	);
	ld.param.f64 	%fd108, [retval0];
	ld.param.b32 	%r40, [retval0+8];
	} // callseq 4
$L__BB8_13:
	mul.f64 	%fd78, %fd105, %fd15;
	shl.b32 	%r35, %r40, 6;
	cvt.u64.u32 	%rd9, %r35;
	and.b64  	%rd10, %rd9, 64;
	add.s64 	%rd12, %rd7, %rd10;
	mul.rn.f64 	%fd79, %fd108, %fd108;
	and.b32  	%r36, %r40, 1;
	setp.eq.b32 	%p11, %r36, 1;
	selp.f64 	%fd80, 0dBDA8FF8320FD8164, 0d3DE5DB65F9785EBA, %p11;
	ld.global.nc.v2.f64 	{%fd81, %fd82}, [%rd12];
	fma.rn.f64 	%fd83, %fd80, %fd79, %fd81;
	fma.rn.f64 	%fd84, %fd83, %fd79, %fd82;
	ld.global.nc.v2.f64 	{%fd85, %fd86}, [%rd12+16];
	fma.rn.f64 	%fd87, %fd84, %fd79, %fd85;
	fma.rn.f64 	%fd88, %fd87, %fd79, %fd86;
	ld.global.nc.v2.f64 	{%fd89, %fd90}, [%rd12+32];
	fma.rn.f64 	%fd91, %fd88, %fd79, %fd89;
	fma.rn.f64 	%fd92, %fd91, %fd79, %fd90;
	fma.rn.f64 	%fd93, %fd92, %fd108, %fd108;
	fma.rn.f64 	%fd94, %fd92, %fd79, 0d3FF0000000000000;
	selp.f64 	%fd95, %fd94, %fd93, %p11;
	and.b32  	%r37, %r40, 2;
	setp.eq.s32 	%p12, %r37, 0;
	mov.f64 	%fd96, 0d0000000000000000;
	sub.f64 	%fd97, %fd96, %fd95;
	selp.f64 	%fd98, %fd95, %fd97, %p12;
	mul.f64 	%fd99, %fd105, %fd98;
	mul.f64 	%fd100, %fd78, %fd1;
	mul.f64 	%fd101, %fd2, %fd99;
	sub.f64 	%fd102, %fd100, %fd101;
	mul.f64 	%fd103, %fd1, %fd99;
	fma.rn.f64 	%fd104, %fd78, %fd2, %fd103;
	st.global.v2.f64 	[%rd1], {%fd102, %fd104};
$L__BB8_14:
	ret;

}
.func  (.param .align 16 .b8 func_retval0[16]) __internal_trig_reduction_slowpathd(
	.param .b64 __internal_trig_reduction_slowpathd_param_0
)
{
	.local .align 8 .b8 	__local_depot9[40];
	.reg .b64 	%SP;
	.reg .b64 	%SPL;
	.reg .pred 	%p<10>;
	.reg .b32 	%r<47>;
	.reg .b64 	%rd<74>;
	.reg .b64 	%fd<5>;

	mov.u64 	%SPL, __local_depot9;
	ld.param.f64 	%fd4, [__internal_trig_reduction_slowpathd_param_0];
	add.u64 	%rd1, %SPL, 0;
	{
	.reg .b32 %temp; 
	mov.b64 	{%temp, %r1}, %fd4;
	}
	shr.u32 	%r2, %r1, 20;
	and.b32  	%r3, %r2, 2047;
	setp.eq.s32 	%p1, %r3, 2047;
	mov.b32 	%r46, 0;
	@%p1 bra 	$L__BB9_9;
	add.s32 	%r20, %r3, -1024;
	mov.b64 	%rd20, %fd4;
	shl.b64 	%rd2, %rd20, 11;
	shr.u32 	%r4, %r20, 6;
	sub.s32 	%r45, 15, %r4;
	sub.s32 	%r21, 19, %r4;
	setp.lt.u32 	%p2, %r20, 128;
	selp.b32 	%r6, 18, %r21, %p2;
	setp.ge.s32 	%p3, %r45, %r6;
	mov.b64 	%rd70, 0;
	@%p3 bra 	$L__BB9_4;
	add.s32 	%r23, %r6, %r4;
	neg.s32 	%r43, %r23;
	or.b64  	%rd3, %rd2, -9223372036854775808;
	mov.b64 	%rd70, 0;
	mov.b32 	%r42, 0;
	mov.u64 	%rd25, __cudart_i2opi_d;
	mov.u32 	%r44, %r45;
$L__BB9_3:
	.pragma "nounroll";
	mul.wide.s32 	%rd22, %r42, 8;
	add.s64 	%rd23, %rd1, %rd22;
	mul.wide.s32 	%rd24, %r44, 8;
	add.s64 	%rd26, %rd25, %rd24;
	ld.global.nc.u64 	%rd27, [%rd26];
	{
	.reg .u32 %r0, %r1, %r2, %r3, %alo, %ahi, %blo, %bhi, %clo, %chi;
	mov.b64 	{%alo,%ahi}, %rd27;
	mov.b64 	{%blo,%bhi}, %rd3;
	mov.b64 	{%clo,%chi}, %rd70;
	mad.lo.cc.u32 	%r0, %alo, %blo, %clo;
	madc.hi.cc.u32 	%r1, %alo, %blo, %chi;
	madc.hi.u32 	%r2, %alo, %bhi, 0;
	mad.lo.cc.u32 	%r1, %alo, %bhi, %r1;
	madc.hi.cc.u32 	%r2, %ahi, %blo, %r2;
	madc.hi.u32 	%r3, %ahi, %bhi, 0;
	mad.lo.cc.u32 	%r1, %ahi, %blo, %r1;
	madc.lo.cc.u32 	%r2, %ahi, %bhi, %r2;
	addc.u32 	%r3, %r3, 0;
	mov.b64 	%rd28, {%r0,%r1};
	mov.b64 	%rd70, {%r2,%r3};
	}
	st.local.u64 	[%rd23], %rd28;
	add.s32 	%r44, %r44, 1;
	add.s32 	%r43, %r43, 1;
	add.s32 	%r42, %r42, 1;
	setp.ne.s32 	%p4, %r43, -15;
	mov.u32 	%r45, %r6;
	@%p4 bra 	$L__BB9_3;
$L__BB9_4:
	cvt.s64.s32 	%rd29, %r45;
	cvt.u64.u32 	%rd30, %r4;
	add.s64 	%rd31, %rd30, %rd29;
	shl.b64 	%rd32, %rd31, 3;
	add.s64 	%rd33, %rd1, %rd32;
	st.local.u64 	[%rd33+-120], %rd70;
	and.b32  	%r15, %r2, 63;
	ld.local.u64 	%rd72, [%rd1+16];
	ld.local.u64 	%rd71, [%rd1+24];
	setp.eq.s32 	%p5, %r15, 0;
	@%p5 bra 	$L__BB9_6;
	shl.b64 	%rd34, %rd71, %r15;
	shr.u64 	%rd35, %rd72, 1;
	xor.b32  	%r24, %r15, 63;
	shr.u64 	%rd36, %rd35, %r24;
	or.b64  	%rd71, %rd34, %rd36;
	ld.local.u64 	%rd37, [%rd1+8];
	shl.b64 	%rd38, %rd72, %r15;
	shr.u64 	%rd39, %rd37, 1;
	shr.u64 	%rd40, %rd39, %r24;
	or.b64  	%rd72, %rd38, %rd40;
$L__BB9_6:
	and.b32  	%r25, %r1, -2147483648;
	shr.u64 	%rd41, %rd71, 62;
	cvt.u32.u64 	%r26, %rd41;
	mov.b64 	{%r27, %r28}, %rd71;
	mov.b64 	{%r29, %r30}, %rd72;
	shf.l.wrap.b32 	%r31, %r30, %r27, 2;
	shf.l.wrap.b32 	%r32, %r27, %r28, 2;
	mov.b64 	%rd42, {%r31, %r32};
	shl.b64 	%rd43, %rd72, 2;
	shr.u64 	%rd44, %rd42, 63;
	cvt.u32.u64 	%r33, %rd44;
	add.s32 	%r34, %r33, %r26;
	setp.eq.s32 	%p6, %r25, 0;
	neg.s32 	%r35, %r34;
	selp.b32 	%r46, %r34, %r35, %p6;
	setp.gt.s64 	%p7, %rd42, -1;
	mov.b64 	%rd45, 0;
	{
	.reg .u32 %r0, %r1, %r2, %r3, %a0, %a1, %a2, %a3, %b0, %b1, %b2, %b3;
	mov.b64 	{%a0,%a1}, %rd45;
	mov.b64 	{%a2,%a3}, %rd45;
	mov.b64 	{%b0,%b1}, %rd43;
	mov.b64 	{%b2,%b3}, %rd42;
	sub.cc.u32 	%r0, %a0, %b0;
	subc.cc.u32 	%r1, %a1, %b1;
	subc.cc.u32 	%r2, %a2, %b2;
	subc.u32 	%r3, %a3, %b3;
	mov.b64 	%rd46, {%r0,%r1};
	mov.b64 	%rd47, {%r2,%r3};
	}
	xor.b32  	%r36, %r25, -2147483648;
	selp.b64 	%rd73, %rd42, %rd47, %p7;
	selp.b64 	%rd14, %rd43, %rd46, %p7;
	selp.b32 	%r17, %r25, %r36, %p7;
	clz.b64 	%r37, %rd73;
	cvt.u64.u32 	%rd15, %r37;
	setp.eq.s32 	%p8, %r37, 0;
	@%p8 bra 	$L__BB9_8;
	cvt.u32.u64 	%r38, %rd15;
	and.b32  	%r39, %r38, 63;
	shl.b64 	%rd48, %rd73, %r39;
	shr.u64 	%rd49, %rd14, 1;
	not.b32 	%r40, %r38;
	and.b32  	%r41, %r40, 63;
	shr.u64 	%rd50, %rd49, %r41;
	or.b64  	%rd73, %rd48, %rd50;
$L__BB9_8:
	mov.b64 	%rd51, -3958705157555305931;
	{
	.reg .u32 %r0, %r1, %r2, %r3, %alo, %ahi, %blo, %bhi;
	mov.b64 	{%alo,%ahi}, %rd73;
	mov.b64 	{%blo,%bhi}, %rd51;
	mul.lo.u32 	%r0, %alo, %blo;
	mul.hi.u32 	%r1, %alo, %blo;
	mad.lo.cc.u32 	%r1, %alo, %bhi, %r1;
	madc.hi.u32 	%r2, %alo, %bhi, 0;
	mad.lo.cc.u32 	%r1, %ahi, %blo, %r1;
	madc.hi.cc.u32 	%r2, %ahi, %blo, %r2;
	madc.hi.u32 	%r3, %ahi, %bhi, 0;
	mad.lo.cc.u32 	%r2, %ahi, %bhi, %r2;
	addc.u32 	%r3, %r3, 0;
	mov.b64 	%rd52, {%r0,%r1};
	mov.b64 	%rd53, {%r2,%r3};
	}
	setp.gt.s64 	%p9, %rd53, 0;
	{
	.reg .u32 %r0, %r1, %r2, %r3, %a0, %a1, %a2, %a3, %b0, %b1, %b2, %b3;
	mov.b64 	{%a0,%a1}, %rd52;
	mov.b64 	{%a2,%a3}, %rd53;
	mov.b64 	{%b0,%b1}, %rd52;
	mov.b64 	{%b2,%b3}, %rd53;
	add.cc.u32 	%r0, %a0, %b0;
	addc.cc.u32 	%r1, %a1, %b1;
	addc.cc.u32 	%r2, %a2, %b2;
	addc.u32 	%r3, %a3, %b3;
	mov.b64 	%rd54, {%r0,%r1};
	mov.b64 	%rd55, {%r2,%r3};
	}
	selp.b64 	%rd56, %rd55, %rd53, %p9;
	selp.s64 	%rd57, -1, 0, %p9;
	sub.s64 	%rd58, %rd57, %rd15;
	cvt.u64.u32 	%rd59, %r17;
	shl.b64 	%rd60, %rd59, 32;
	add.s64 	%rd61, %rd56, 1;
	shr.u64 	%rd62, %rd61, 10;
	add.s64 	%rd63, %rd62, 1;
	shr.u64 	%rd64, %rd63, 1;
	shl.b64 	%rd65, %rd58, 52;
	add.s64 	%rd66, %rd65, %rd64;
	add.s64 	%rd67, %rd66, 4602678819172646912;
	or.b64  	%rd68, %rd67, %rd60;
	mov.b64 	%fd4, %rd68;
$L__BB9_9:
	st.param.f64 	[func_retval0], %fd4;
	st.param.b32 	[func_retval0+8], %r46;
	ret;

}


// ===== COMPILED SASS (sm_100) =====

	.target	sm_100

	.elftype	@"ET_EXEC"


//--------------------- .note.nv.tkinfo           --------------------------
	.section	.note.nv.tkinfo,"",@"SHT_NOTE"
	.sectionflags	@"SHF_NOTE_NV_TKINFO"
	.tkinfo
        /*0018*/ 	.word	0x00000002
        /*0030*/ 	.string	""
        /*0030*/ 	.string	"ptxas"
        /*0030*/ 	.string	"Cuda compilation tools, release 13.0, V13.0.88"
        /*0030*/ 	.string	"Build cuda_13.0.r13.0/compiler.36424714_0"
        /*0030*/ 	.string	"-arch sm_100 -m 64 "



//--------------------- .note.nv.cuinfo           --------------------------
	.section	.note.nv.cuinfo,"",@"SHT_NOTE"
	.sectionflags	@"SHF_NOTE_NV_CUINFO"
        /*0018*/ 	.short	0x0002
        /*001a*/ 	.short	0x0064
        /*001c*/ 	.short	0x0082
	.zero		2


//--------------------- .nv.info                  --------------------------
	.section	.nv.info,"",@"SHT_CUDA_INFO"
	.align	4


	//----- nvinfo : EIATTR_REGCOUNT
	.align		4
        /*0000*/ 	.byte	0x04, 0x2f
        /*0002*/ 	.short	(.L_3 - .L_2)
	.align		4
.L_2:
        /*0004*/ 	.word	index@(_Z8pulseBinP7double2)
        /*0008*/ 	.word	0x0000000a


	//----- nvinfo : EIATTR_FRAME_SIZE
	.align		4
.L_3:
        /*000c*/ 	.byte	0x04, 0x11
        /*000e*/ 	.short	(.L_5 - .L_4)
	.align		4
.L_4:
        /*0010*/ 	.word	index@(_Z8pulseBinP7double2)
        /*0014*/ 	.word	0x00000000


	//----- nvinfo : EIATTR_REGCOUNT
	.align		4
.L_5:
        /*0018*/ 	.byte	0x04, 0x2f
        /*001a*/ 	.short	(.L_7 - .L_6)
	.align		4
.L_6:
        /*001c*/ 	.word	index@(_Z8pulseSinP7double2)
        /*0020*/ 	.word	0x0000001c


	//----- nvinfo : EIATTR_FRAME_SIZE
	.align		4
.L_7:
        /*0024*/ 	.byte	0x04, 0x11
        /*0026*/ 	.short	(.L_9 - .L_8)
	.align		4
.L_8:
        /*0028*/ 	.word	index@($_Z8pulseSinP7double2$__internal_trig_reduction_slowpathd)
        /*002c*/ 	.word	0x00000028


	//----- nvinfo : EIATTR_FRAME_SIZE
	.align		4
.L_9:
        /*0030*/ 	.byte	0x04, 0x11
        /*0032*/ 	.short	(.L_11 - .L_10)
	.align		4
.L_10:
        /*0034*/ 	.word	index@(_Z8pulseSinP7double2)
        /*0038*/ 	.word	0x00000028


	//----- nvinfo : EIATTR_REGCOUNT
	.align		4
.L_11:
        /*003c*/ 	.byte	0x04, 0x2f
        /*003e*/ 	.short	(.L_13 - .L_12)
	.align		4
.L_12:
        /*0040*/ 	.word	index@(_Z7pulseXXP7double2)
        /*0044*/ 	.word	0x0000000c


	//----- nvinfo : EIATTR_FRAME_SIZE
	.align		4
.L_13:
        /*0048*/ 	.byte	0x04, 0x11
        /*004a*/ 	.short	(.L_15 - .L_14)
	.align		4
.L_14:
        /*004c*/ 	.word	index@(_Z7pulseXXP7double2)
        /*0050*/ 	.word	0x00000000


	//----- nvinfo : EIATTR_REGCOUNT
	.align		4
.L_15:
        /*0054*/ 	.byte	0x04, 0x2f
        /*0056*/ 	.short	(.L_17 - .L_16)
	.align		4
.L_16:
        /*0058*/ 	.word	index@(_Z10pulseGaussP7double2)
        /*005c*/ 	.word	0x00000017


	//----- nvinfo : EIATTR_FRAME_SIZE
	.align		4
.L_17:
        /*0060*/ 	.byte	0x04, 0x11
        /*0062*/ 	.short	(.L_19 - .L_18)
	.align		4
.L_18:
        /*0064*/ 	.word	index@($__internal_2_$__cuda_sm20_div_rn_f64_full)
        /*0068*/ 	.word	0x00000000


	//----- nvinfo : EIATTR_FRAME_SIZE
	.align		4
.L_19:
        /*006c*/ 	.byte	0x04, 0x11
        /*006e*/ 	.short	(.L_21 - .L_20)
	.align		4
.L_20:
        /*0070*/ 	.word	index@(_Z10pulseGaussP7double2)
        /*0074*/ 	.word	0x00000000


	//----- nvinfo : EIATTR_REGCOUNT
	.align		4
.L_21:
        /*0078*/ 	.byte	0x04, 0x2f
        /*007a*/ 	.short	(.L_23 - .L_22)
	.align		4
.L_22:
        /*007c*/ 	.word	index@(_Z7NormFFTP7double2)
        /*0080*/ 	.word	0x0000000e


	//----- nvinfo : EIATTR_FRAME_SIZE
	.align		4
.L_23:
        /*0084*/ 	.byte	0x04, 0x11
        /*0086*/ 	.short	(.L_25 - .L_24)
	.align		4
.L_24:
        /*0088*/ 	.word	index@(_Z7NormFFTP7double2)
        /*008c*/ 	.word	0x00000000


	//----- nvinfo : EIATTR_REGCOUNT
	.align		4
.L_25:
        /*0090*/ 	.byte	0x04, 0x2f
        /*0092*/ 	.short	(.L_27 - .L_26)
	.align		4
.L_26:
        /*0094*/ 	.word	index@(_Z11boundKernelP7double2)
        /*0098*/ 	.word	0x00000008


	//----- nvinfo : EIATTR_FRAME_SIZE
	.align		4
.L_27:
        /*009c*/ 	.byte	0x04, 0x11
        /*009e*/ 	.short	(.L_29 - .L_28)
	.align		4
.L_28:
        /*00a0*/ 	.word	index@(_Z11boundKernelP7double2)
        /*00a4*/ 	.word	0x00000000


	//----- nvinfo : EIATTR_REGCOUNT
	.align		4
.L_29:
        /*00a8*/ 	.byte	0x04, 0x2f
        /*00aa*/ 	.short	(.L_31 - .L_30)
	.align		4
.L_30:
        /*00ac*/ 	.word	index@(_Z14boundabsKernelP7double2)
        /*00b0*/ 	.word	0x0000001c


	//----- nvinfo : EIATTR_FRAME_SIZE
	.align		4
.L_31:
        /*00b4*/ 	.byte	0x04, 0x11
        /*00b6*/ 	.short	(.L_33 - .L_32)
	.align		4
.L_32:
        /*00b8*/ 	.word	index@($__internal_1_$__cuda_sm20_div_rn_f64_full)
        /*00bc*/ 	.word	0x00000000


	//----- nvinfo : EIATTR_FRAME_SIZE
	.align		4
.L_33:
        /*00c0*/ 	.byte	0x04, 0x11
        /*00c2*/ 	.short	(.L_35 - .L_34)
	.align		4
.L_34:
        /*00c4*/ 	.word	index@(_Z14boundabsKernelP7double2)
        /*00c8*/ 	.word	0x00000000


	//----- nvinfo : EIATTR_REGCOUNT
	.align		4
.L_35:
        /*00cc*/ 	.byte	0x04, 0x2f
        /*00ce*/ 	.short	(.L_37 - .L_36)
	.align		4
.L_36:
        /*00d0*/ 	.word	index@(_Z16LinearStepKernelP7double2d)
        /*00d4*/ 	.word	0x00000020


	//----- nvinfo : EIATTR_FRAME_SIZE
	.align		4
.L_37:
        /*00d8*/ 	.byte	0x04, 0x11
        /*00da*/ 	.short	(.L_39 - .L_38)
	.align		4
.L_38:
        /*00dc*/ 	.word	index@($_Z16LinearStepKernelP7double2d$__internal_trig_reduction_slowpathd)
        /*00e0*/ 	.word	0x00000028


	//----- nvinfo : EIATTR_FRAME_SIZE
	.align		4
.L_39:
        /*00e4*/ 	.byte	0x04, 0x11
        /*00e6*/ 	.short	(.L_41 - .L_40)
	.align		4
.L_40:
        /*00e8*/ 	.word	index@($__internal_0_$__cuda_sm20_div_rn_f64_full)
        /*00ec*/ 	.word	0x00000028


	//----- nvinfo : EIATTR_FRAME_SIZE
	.align		4
.L_41:
        /*00f0*/ 	.byte	0x04, 0x11
        /*00f2*/ 	.short	(.L_43 - .L_42)
	.align		4
.L_42:
        /*00f4*/ 	.word	index@(_Z16LinearStepKernelP7double2d)
        /*00f8*/ 	.word	0x00000028


	//----- nvinfo : EIATTR_REGCOUNT
	.align		4
.L_43:
        /*00fc*/ 	.byte	0x04, 0x2f
        /*00fe*/ 	.short	(.L_45 - .L_44)
	.align		4
.L_44:
        /*0100*/ 	.word	index@(_Z19NonLinearStepKernelP7double2d)
        /*0104*/ 	.word	0x00000020


	//----- nvinfo : EIATTR_FRAME_SIZE
	.align		4
.L_45:
        /*0108*/ 	.byte	0x04, 0x11
        /*010a*/ 	.short	(.L_47 - .L_46)
	.align		4
.L_46:
        /*010c*/ 	.word	index@($_Z19NonLinearStepKernelP7double2d$__internal_trig_reduction_slowpathd)
        /*0110*/ 	.word	0x00000028


	//----- nvinfo : EIATTR_FRAME_SIZE
	.align		4
.L_47:
        /*0114*/ 	.byte	0x04, 0x11
        /*0116*/ 	.short	(.L_49 - .L_48)
	.align		4
.L_48:
        /*0118*/ 	.word	index@(_Z19NonLinearStepKernelP7double2d)
        /*011c*/ 	.word	0x00000028


	//----- nvinfo : EIATTR_MIN_STACK_SIZE
	.align		4
.L_49:
        /*0120*/ 	.byte	0x04, 0x12
        /*0122*/ 	.short	(.L_51 - .L_50)
	.align		4
.L_50:
        /*0124*/ 	.word	index@(_Z19NonLinearStepKernelP7double2d)
        /*0128*/ 	.word	0x00000028


	//----- nvinfo : EIATTR_MIN_STACK_SIZE
	.align		4
.L_51:
        /*012c*/ 	.byte	0x04, 0x12
        /*012e*/ 	.short	(.L_53 - .L_52)
	.align		4
.L_52:
        /*0130*/ 	.word	index@(_Z16LinearStepKernelP7double2d)
        /*0134*/ 	.word	0x00000028


	//----- nvinfo : EIATTR_MIN_STACK_SIZE
	.align		4
.L_53:
        /*0138*/ 	.byte	0x04, 0x12
        /*013a*/ 	.short	(.L_55 - .L_54)
	.align		4
.L_54:
        /*013c*/ 	.word	index@(_Z14boundabsKernelP7double2)
        /*0140*/ 	.word	0x00000000


	//----- nvinfo : EIATTR_MIN_STACK_SIZE
	.align		4
.L_55:
        /*0144*/ 	.byte	0x04, 0x12
        /*0146*/ 	.short	(.L_57 - .L_56)
	.align		4
.L_56:
        /*0148*/ 	.word	index@(_Z11boundKernelP7double2)
        /*014c*/ 	.word	0x00000000


	//----- nvinfo : EIATTR_MIN_STACK_SIZE
	.align		4
.L_57:
        /*0150*/ 	.byte	0x04, 0x12
        /*0152*/ 	.short	(.L_59 - .L_58)
	.align		4
.L_58:
        /*0154*/ 	.word	index@(_Z7NormFFTP7double2)
        /*0158*/ 	.word	0x00000000


	//----- nvinfo : EIATTR_MIN_STACK_SIZE
	.align		4
.L_59:
        /*015c*/ 	.byte	0x04, 0x12
        /*015e*/ 	.short	(.L_61 - .L_60)
	.align		4
.L_60:
        /*0160*/ 	.word	index@(_Z10pulseGaussP7double2)
        /*0164*/ 	.word	0x00000000


	//----- nvinfo : EIATTR_MIN_STACK_SIZE
	.align		4
.L_61:
        /*0168*/ 	.byte	0x04, 0x12
        /*016a*/ 	.short	(.L_63 - .L_62)
	.align		4
.L_62:
        /*016c*/ 	.word	index@(_Z7pulseXXP7double2)
        /*0170*/ 	.word	0x00000000


	//----- nvinfo : EIATTR_MIN_STACK_SIZE
	.align		4
.L_63:
        /*0174*/ 	.byte	0x04, 0x12
        /*0176*/ 	.short	(.L_65 - .L_64)
	.align		4
.L_64:
        /*0178*/ 	.word	index@(_Z8pulseSinP7double2)
        /*017c*/ 	.word	0x00000028


	//----- nvinfo : EIATTR_MIN_STACK_SIZE
	.align		4
.L_65:
        /*0180*/ 	.byte	0x04, 0x12
        /*0182*/ 	.short	(.L_67 - .L_66)
	.align		4
.L_66:
        /*0184*/ 	.word	index@(_Z8pulseBinP7double2)
        /*0188*/ 	.word	0x00000000
.L_67:


//--------------------- .nv.compat                --------------------------
	.section	.nv.compat,"",@"SHT_CUDA_COMPAT_INFO"
	.align	4
        /*0000*/ 	.byte	0x02, 0x09, 0x00, 0x00, 0x02, 0x02, 0x01, 0x00, 0x02, 0x05, 0x05, 0x00, 0x03, 0x07, 0x01, 0x01
        /*0010*/ 	.byte	0x02, 0x03, 0x00, 0x00, 0x02, 0x06, 0x01, 0x00, 0x04, 0x0b, 0x08, 0x00, 0x01, 0x00, 0x00, 0x00
        /*0020*/ 	.byte	0x00, 0x00, 0x00, 0x00


//--------------------- .nv.info._Z19NonLinearStepKernelP7double2d --------------------------
	.section	.nv.info._Z19NonLinearStepKernelP7double2d,"",@"SHT_CUDA_INFO"
	.sectionflags	@""
	.align	4


	//----- nvinfo : EIATTR_CUDA_API_VERSION
	.align		4
        /*0000*/ 	.byte	0x04, 0x37
        /*0002*/ 	.short	(.L_69 - .L_68)
.L_68:
        /*0004*/ 	.word	0x00000082


	//----- nvinfo : EIATTR_KPARAM_INFO
	.align		4
.L_69:
        /*0008*/ 	.byte	0x04, 0x17
        /*000a*/ 	.short	(.L_71 - .L_70)
.L_70:
        /*000c*/ 	.word	0x00000000
        /*0010*/ 	.short	0x0001
        /*0012*/ 	.short	0x0008
        /*0014*/ 	.byte	0x00, 0xf0, 0x21, 0x00


	//----- nvinfo : EIATTR_KPARAM_INFO
	.align		4
.L_71:
        /*0018*/ 	.byte	0x04, 0x17
        /*001a*/ 	.short	(.L_73 - .L_72)
.L_72:
        /*001c*/ 	.word	0x00000000
        /*0020*/ 	.short	0x0000
        /*0022*/ 	.short	0x0000
        /*0024*/ 	.byte	0x00, 0xf5, 0x21, 0x00


	//----- nvinfo : EIATTR_SPARSE_MMA_MASK
	.align		4
.L_73:
        /*0028*/ 	.byte	0x03, 0x50
        /*002a*/ 	.short	0x0000


	//----- nvinfo : EIATTR_MAXREG_COUNT
	.align		4
        /*002c*/ 	.byte	0x03, 0x1b
        /*002e*/ 	.short	0x00ff


	//----- nvinfo : EIATTR_MERCURY_ISA_VERSION
	.align		4
        /*0030*/ 	.byte	0x03, 0x5f
        /*0032*/ 	.short	0x0101


	//----- nvinfo : EIATTR_VRC_CTA_INIT_COUNT
	.align		4
        /*0034*/ 	.byte	0x02, 0x4a
	.zero		1
	.zero		1


	//----- nvinfo : EIATTR_EXIT_INSTR_OFFSETS
	.align		4
        /*0038*/ 	.byte	0x04, 0x1c
        /*003a*/ 	.short	(.L_75 - .L_74)


	//   ....[0]....
.L_74:
        /*003c*/ 	.word	0x00000070


	//   ....[1]....
        /*0040*/ 	.word	0x00000cc0


	//----- nvinfo : EIATTR_CRS_STACK_SIZE
	.align		4
.L_75:
        /*0044*/ 	.byte	0x04, 0x1e
        /*0046*/ 	.short	(.L_77 - .L_76)
.L_76:
        /*0048*/ 	.word	0x00000000


	//----- nvinfo : EIATTR_CBANK_PARAM_SIZE
	.align		4
.L_77:
        /*004c*/ 	.byte	0x03, 0x19
        /*004e*/ 	.short	0x0010


	//----- nvinfo : EIATTR_PARAM_CBANK
	.align		4
        /*0050*/ 	.byte	0x04, 0x0a
        /*0052*/ 	.short	(.L_79 - .L_78)
	.align		4
.L_78:
        /*0054*/ 	.word	index@(.nv.constant0._Z19NonLinearStepKernelP7double2d)
        /*0058*/ 	.short	0x0380
        /*005a*/ 	.short	0x0010


	//----- nvinfo : EIATTR_SW_WAR
	.align		4
.L_79:
        /*005c*/ 	.byte	0x04, 0x36
        /*005e*/ 	.short	(.L_81 - .L_80)
.L_80:
        /*0060*/ 	.word	0x00000008
.L_81:


//--------------------- .nv.info._Z16LinearStepKernelP7double2d --------------------------
	.section	.nv.info._Z16LinearStepKernelP7double2d,"",@"SHT_CUDA_INFO"
	.sectionflags	@""
	.align	4


	//----- nvinfo : EIATTR_CUDA_API_VERSION
	.align		4
        /*0000*/ 	.byte	0x04, 0x37
        /*0002*/ 	.short	(.L_83 - .L_82)
.L_82:
        /*0004*/ 	.word	0x00000082


	//----- nvinfo : EIATTR_KPARAM_INFO
	.align		4
.L_83:
        /*0008*/ 	.byte	0x04, 0x17
        /*000a*/ 	.short	(.L_85 - .L_84)
.L_84:
        /*000c*/ 	.word	0x00000000
        /*0010*/ 	.short	0x0001
        /*0012*/ 	.short	0x0008
        /*0014*/ 	.byte	0x00, 0xf0, 0x21, 0x00


	//----- nvinfo : EIATTR_KPARAM_INFO
	.align		4
.L_85:
        /*0018*/ 	.byte	0x04, 0x17
        /*001a*/ 	.short	(.L_87 - .L_86)
.L_86:
        /*001c*/ 	.word	0x00000000
        /*0020*/ 	.short	0x0000
        /*0022*/ 	.short	0x0000
        /*0024*/ 	.byte	0x00, 0xf5, 0x21, 0x00


	//----- nvinfo : EIATTR_SPARSE_MMA_MASK
	.align		4
.L_87:
        /*0028*/ 	.byte	0x03, 0x50
        /*002a*/ 	.short	0x0000


	//----- nvinfo : EIATTR_MAXREG_COUNT
	.align		4
        /*002c*/ 	.byte	0x03, 0x1b
        /*002e*/ 	.short	0x00ff


	//----- nvinfo : EIATTR_NUM_BARRIERS
	.align		4
        /*0030*/ 	.byte	0x02, 0x4c
        /*0032*/ 	.byte	0x01
	.zero		1


	//----- nvinfo : EIATTR_MERCURY_ISA_VERSION
	.align		4
        /*0034*/ 	.byte	0x03, 0x5f
        /*0036*/ 	.short	0x0101


	//----- nvinfo : EIATTR_VRC_CTA_INIT_COUNT
	.align		4
        /*0038*/ 	.byte	0x02, 0x4a
	.zero		1
	.zero		1


	//----- nvinfo : EIATTR_EXIT_INSTR_OFFSETS
	.align		4
        /*003c*/ 	.byte	0x04, 0x1c
        /*003e*/ 	.short	(.L_89 - .L_88)


	//   ....[0]....
.L_88:
        /*0040*/ 	.word	0x000004f0


	//   ....[1]....
        /*0044*/ 	.word	0x00001150


	//----- nvinfo : EIATTR_CRS_STACK_SIZE
	.align		4
.L_89:
        /*0048*/ 	.byte	0x04, 0x1e
        /*004a*/ 	.short	(.L_91 - .L_90)
.L_90:
        /*004c*/ 	.word	0x00000000


	//----- nvinfo : EIATTR_CBANK_PARAM_SIZE
	.align		4
.L_91:
        /*0050*/ 	.byte	0x03, 0x19
        /*0052*/ 	.short	0x0010


	//----- nvinfo : EIATTR_PARAM_CBANK
	.align		4
        /*0054*/ 	.byte	0x04, 0x0a
        /*0056*/ 	.short	(.L_93 - .L_92)
	.align		4
.L_92:
        /*0058*/ 	.word	index@(.nv.constant0._Z16LinearStepKernelP7double2d)
        /*005c*/ 	.short	0x0380
        /*005e*/ 	.short	0x0010


	//----- nvinfo : EIATTR_SW_WAR
	.align		4
.L_93:
        /*0060*/ 	.byte	0x04, 0x36
        /*0062*/ 	.short	(.L_95 - .L_94)
.L_94:
        /*0064*/ 	.word	0x00000008
.L_95:


//--------------------- .nv.info._Z14boundabsKernelP7double2 --------------------------
	.section	.nv.info._Z14boundabsKernelP7double2,"",@"SHT_CUDA_INFO"
	.sectionflags	@""
	.align	4


	//----- nvinfo : EIATTR_CUDA_API_VERSION
	.align		4
        /*0000*/ 	.byte	0x04, 0x37
        /*0002*/ 	.short	(.L_97 - .L_96)
.L_96:
        /*0004*/ 	.word	0x00000082


	//----- nvinfo : EIATTR_KPARAM_INFO
	.align		4
.L_97:
        /*0008*/ 	.byte	0x04, 0x17
        /*000a*/ 	.short	(.L_99 - .L_98)
.L_98:
        /*000c*/ 	.word	0x00000000
        /*0010*/ 	.short	0x0000
        /*0012*/ 	.short	0x0000
        /*0014*/ 	.byte	0x00, 0xf5, 0x21, 0x00


	//----- nvinfo : EIATTR_SPARSE_MMA_MASK
	.align		4
.L_99:
        /*0018*/ 	.byte	0x03, 0x50
        /*001a*/ 	.short	0x0000


	//----- nvinfo : EIATTR_MAXREG_COUNT
	.align		4
        /*001c*/ 	.byte	0x03, 0x1b
        /*001e*/ 	.short	0x00ff


	//----- nvinfo : EIATTR_MERCURY_ISA_VERSION
	.align		4
        /*0020*/ 	.byte	0x03, 0x5f
        /*0022*/ 	.short	0x0101


	//----- nvinfo : EIATTR_VRC_CTA_INIT_COUNT
	.align		4
        /*0024*/ 	.byte	0x02, 0x4a
	.zero		1
	.zero		1


	//----- nvinfo : EIATTR_EXIT_INSTR_OFFSETS
	.align		4
        /*0028*/ 	.byte	0x04, 0x1c
        /*002a*/ 	.short	(.L_101 - .L_100)


	//   ....[0]....
.L_100:
        /*002c*/ 	.word	0x000002c0


	//----- nvinfo : EIATTR_CRS_STACK_SIZE
	.align		4
.L_101:
        /*0030*/ 	.byte	0x04, 0x1e
        /*0032*/ 	.short	(.L_103 - .L_102)
.L_102:
        /*0034*/ 	.word	0x00000000


	//----- nvinfo : EIATTR_CBANK_PARAM_SIZE
	.align		4
.L_103:
        /*0038*/ 	.byte	0x03, 0x19
        /*003a*/ 	.short	0x0008


	//----- nvinfo : EIATTR_PARAM_CBANK
	.align		4
        /*003c*/ 	.byte	0x04, 0x0a
        /*003e*/ 	.short	(.L_105 - .L_104)
	.align		4
.L_104:
        /*0040*/ 	.word	index@(.nv.constant0._Z14boundabsKernelP7double2)
        /*0044*/ 	.short	0x0380
        /*0046*/ 	.short	0x0008


	//----- nvinfo : EIATTR_SW_WAR
	.align		4
.L_105:
        /*0048*/ 	.byte	0x04, 0x36
        /*004a*/ 	.short	(.L_107 - .L_106)
.L_106:
        /*004c*/ 	.word	0x00000008
.L_107:


//--------------------- .nv.info._Z11boundKernelP7double2 --------------------------
	.section	.nv.info._Z11boundKernelP7double2,"",@"SHT_CUDA_INFO"
	.sectionflags	@""
	.align	4


	//----- nvinfo : EIATTR_CUDA_API_VERSION
	.align		4
        /*0000*/ 	.byte	0x04, 0x37
        /*0002*/ 	.short	(.L_109 - .L_108)
.L_108:
        /*0004*/ 	.word	0x00000082


	//----- nvinfo : EIATTR_KPARAM_INFO
	.align		4
.L_109:
        /*0008*/ 	.byte	0x04, 0x17
        /*000a*/ 	.short	(.L_111 - .L_110)
.L_110:
        /*000c*/ 	.word	0x00000000
        /*0010*/ 	.short	0x0000
        /*0012*/ 	.short	0x0000
        /*0014*/ 	.byte	0x00, 0xf5, 0x21, 0x00


	//----- nvinfo : EIATTR_SPARSE_MMA_MASK
	.align		4
.L_111:
        /*0018*/ 	.byte	0x03, 0x50
        /*001a*/ 	.short	0x0000


	//----- nvinfo : EIATTR_MAXREG_COUNT
	.align		4
        /*001c*/ 	.byte	0x03, 0x1b
        /*001e*/ 	.short	0x00ff


	//----- nvinfo : EIATTR_MERCURY_ISA_VERSION
	.align		4
        /*0020*/ 	.byte	0x03, 0x5f
        /*0022*/ 	.short	0x0101


	//----- nvinfo : EIATTR_VRC_CTA_INIT_COUNT
	.align		4
        /*0024*/ 	.byte	0x02, 0x4a
	.zero		1
	.zero		1


	//----- nvinfo : EIATTR_EXIT_INSTR_OFFSETS
	.align		4
        /*0028*/ 	.byte	0x04, 0x1c
        /*002a*/ 	.short	(.L_113 - .L_112)


	//   ....[0]....
.L_112:
        /*002c*/ 	.word	0x00000070


	//----- nvinfo : EIATTR_CBANK_PARAM_SIZE
	.align		4
.L_113:
        /*0030*/ 	.byte	0x03, 0x19
        /*0032*/ 	.short	0x0008


	//----- nvinfo : EIATTR_PARAM_CBANK
	.align		4
        /*0034*/ 	.byte	0x04, 0x0a
        /*0036*/ 	.short	(.L_115 - .L_114)
	.align		4
.L_114:
        /*0038*/ 	.word	index@(.nv.constant0._Z11boundKernelP7double2)
        /*003c*/ 	.short	0x0380
        /*003e*/ 	.short	0x0008


	//----- nvinfo : EIATTR_SW_WAR
	.align		4
.L_115:
        /*0040*/ 	.byte	0x04, 0x36
        /*0042*/ 	.short	(.L_117 - .L_116)
.L_116:
        /*0044*/ 	.word	0x00000008
.L_117:


//--------------------- .nv.info._Z7NormFFTP7double2 --------------------------
	.section	.nv.info._Z7NormFFTP7double2,"",@"SHT_CUDA_INFO"
	.sectionflags	@""
	.align	4


	//----- nvinfo : EIATTR_CUDA_API_VERSION
	.align		4
        /*0000*/ 	.byte	0x04, 0x37
        /*0002*/ 	.short	(.L_119 - .L_118)
.L_118:
        /*0004*/ 	.word	0x00000082


	//----- nvinfo : EIATTR_KPARAM_INFO
	.align		4
.L_119:
        /*0008*/ 	.byte	0x04, 0x17
        /*000a*/ 	.short	(.L_121 - .L_120)
.L_120:
        /*000c*/ 	.word	0x00000000
        /*0010*/ 	.short	0x0000
        /*0012*/ 	.short	0x0000
        /*0014*/ 	.byte	0x00, 0xf5, 0x21, 0x00


	//----- nvinfo : EIATTR_SPARSE_MMA_MASK
	.align		4
.L_121:
        /*0018*/ 	.byte	0x03, 0x50
        /*001a*/ 	.short	0x0000


	//----- nvinfo : EIATTR_MAXREG_COUNT
	.align		4
        /*001c*/ 	.byte	0x03, 0x1b
        /*001e*/ 	.short	0x00ff


	//----- nvinfo : EIATTR_MERCURY_ISA_VERSION
	.align		4
        /*0020*/ 	.byte	0x03, 0x5f
        /*0022*/ 	.short	0x0101


	//----- nvinfo : EIATTR_VRC_CTA_INIT_COUNT
	.align		4
        /*0024*/ 	.byte	0x02, 0x4a
	.zero		1
	.zero		1


	//----- nvinfo : EIATTR_EXIT_INSTR_OFFSETS
	.align		4
        /*0028*/ 	.byte	0x04, 0x1c
        /*002a*/ 	.short	(.L_123 - .L_122)


	//   ....[0]....
.L_122:
        /*002c*/ 	.word	0x000000e0


	//----- nvinfo : EIATTR_CBANK_PARAM_SIZE
	.align		4
.L_123:
        /*0030*/ 	.byte	0x03, 0x19
        /*0032*/ 	.short	0x0008


	//----- nvinfo : EIATTR_PARAM_CBANK
	.align		4
        /*0034*/ 	.byte	0x04, 0x0a
        /*0036*/ 	.short	(.L_125 - .L_124)
	.align		4
.L_124:
        /*0038*/ 	.word	index@(.nv.constant0._Z7NormFFTP7double2)
        /*003c*/ 	.short	0x0380
        /*003e*/ 	.short	0x0008


	//----- nvinfo : EIATTR_SW_WAR
	.align		4
.L_125:
        /*0040*/ 	.byte	0x04, 0x36
        /*0042*/ 	.short	(.L_127 - .L_126)
.L_126:
        /*0044*/ 	.word	0x00000008
.L_127:


//--------------------- .nv.info._Z10pulseGaussP7double2 --------------------------
	.section	.nv.info._Z10pulseGaussP7double2,"",@"SHT_CUDA_INFO"
	.sectionflags	@""
	.align	4


	//----- nvinfo : EIATTR_CUDA_API_VERSION
	.align		4
        /*0000*/ 	.byte	0x04, 0x37
        /*0002*/ 	.short	(.L_129 - .L_128)
.L_128:
        /*0004*/ 	.word	0x00000082


	//----- nvinfo : EIATTR_KPARAM_INFO
	.align		4
.L_129:
        /*0008*/ 	.byte	0x04, 0x17
        /*000a*/ 	.short	(.L_131 - .L_130)
.L_130:
        /*000c*/ 	.word	0x00000000
        /*0010*/ 	.short	0x0000
        /*0012*/ 	.short	0x0000
        /*0014*/ 	.byte	0x00, 0xf5, 0x21, 0x00


	//----- nvinfo : EIATTR_SPARSE_MMA_MASK
	.align		4
.L_131:
        /*0018*/ 	.byte	0x03, 0x50
        /*001a*/ 	.short	0x0000


	//----- nvinfo : EIATTR_MAXREG_COUNT
	.align		4
        /*001c*/ 	.byte	0x03, 0x1b
        /*001e*/ 	.short	0x00ff


	//----- nvinfo : EIATTR_MERCURY_ISA_VERSION
	.align		4
        /*0020*/ 	.byte	0x03, 0x5f
        /*0022*/ 	.short	0x0101


	//----- nvinfo : EIATTR_VRC_CTA_INIT_COUNT
	.align		4
        /*0024*/ 	.byte	0x02, 0x4a
	.zero		1
	.zero		1


	//----- nvinfo : EIATTR_EXIT_INSTR_OFFSETS
	.align		4
        /*0028*/ 	.byte	0x04, 0x1c
        /*002a*/ 	.short	(.L_133 - .L_132)


	//   ....[0]....
.L_132:
        /*002c*/ 	.word	0x00000060


	//   ....[1]....
        /*0030*/ 	.word	0x00000620


	//----- nvinfo : EIATTR_CRS_STACK_SIZE
	.align		4
.L_133:
        /*0034*/ 	.byte	0x04, 0x1e
        /*0036*/ 	.short	(.L_135 - .L_134)
.L_134:
        /*0038*/ 	.word	0x00000000


	//----- nvinfo : EIATTR_CBANK_PARAM_SIZE
	.align		4
.L_135:
        /*003c*/ 	.byte	0x03, 0x19
        /*003e*/ 	.short	0x0008


	//----- nvinfo : EIATTR_PARAM_CBANK
	.align		4
        /*0040*/ 	.byte	0x04, 0x0a
        /*0042*/ 	.short	(.L_137 - .L_136)
	.align		4
.L_136:
        /*0044*/ 	.word	index@(.nv.constant0._Z10pulseGaussP7double2)
        /*0048*/ 	.short	0x0380
        /*004a*/ 	.short	0x0008


	//----- nvinfo : EIATTR_SW_WAR
	.align		4
.L_137:
        /*004c*/ 	.byte	0x04, 0x36
        /*004e*/ 	.short	(.L_139 - .L_138)
.L_138:
        /*0050*/ 	.word	0x00000008
.L_139:


//--------------------- .nv.info._Z7pulseXXP7double2 --------------------------
	.section	.nv.info._Z7pulseXXP7double2,"",@"SHT_CUDA_INFO"
	.sectionflags	@""
	.align	4


	//----- nvinfo : EIATTR_CUDA_API_VERSION
	.align		4
        /*0000*/ 	.byte	0x04, 0x37
        /*0002*/ 	.short	(.L_141 - .L_140)
.L_140:
        /*0004*/ 	.word	0x00000082


	//----- nvinfo : EIATTR_KPARAM_INFO
	.align		4
.L_141:
        /*0008*/ 	.byte	0x04, 0x17
        /*000a*/ 	.short	(.L_143 - .L_142)
.L_142:
        /*000c*/ 	.word	0x00000000
        /*0010*/ 	.short	0x0000
        /*0012*/ 	.short	0x0000
        /*0014*/ 	.byte	0x00, 0xf5, 0x21, 0x00


	//----- nvinfo : EIATTR_SPARSE_MMA_MASK
	.align		4
.L_143:
        /*0018*/ 	.byte	0x03, 0x50
        /*001a*/ 	.short	0x0000


	//----- nvinfo : EIATTR_MAXREG_COUNT
	.align		4
        /*001c*/ 	.byte	0x03, 0x1b
        /*001e*/ 	.short	0x00ff


	//----- nvinfo : EIATTR_MERCURY_ISA_VERSION
	.align		4
        /*0020*/ 	.byte	0x03, 0x5f
        /*0022*/ 	.short	0x0101


	//----- nvinfo : EIATTR_VRC_CTA_INIT_COUNT
	.align		4
        /*0024*/ 	.byte	0x02, 0x4a
	.zero		1
	.zero		1


	//----- nvinfo : EIATTR_EXIT_INSTR_OFFSETS
	.align		4
        /*0028*/ 	.byte	0x04, 0x1c
        /*002a*/ 	.short	(.L_145 - .L_144)


	//   ....[0]....
.L_144:
        /*002c*/ 	.word	0x000000f0


	//----- nvinfo : EIATTR_CBANK_PARAM_SIZE
	.align		4
.L_145:
        /*0030*/ 	.byte	0x03, 0x19
        /*0032*/ 	.short	0x0008


	//----- nvinfo : EIATTR_PARAM_CBANK
	.align		4
        /*0034*/ 	.byte	0x04, 0x0a
        /*0036*/ 	.short	(.L_147 - .L_146)
	.align		4
.L_146:
        /*0038*/ 	.word	index@(.nv.constant0._Z7pulseXXP7double2)
        /*003c*/ 	.short	0x0380
        /*003e*/ 	.short	0x0008


	//----- nvinfo : EIATTR_SW_WAR
	.align		4
.L_147:
        /*0040*/ 	.byte	0x04, 0x36
        /*0042*/ 	.short	(.L_149 - .L_148)
.L_148:
        /*0044*/ 	.word	0x00000008
.L_149:


//--------------------- .nv.info._Z8pulseSinP7double2 --------------------------
	.section	.nv.info._Z8pulseSinP7double2,"",@"SHT_CUDA_INFO"
	.sectionflags	@""
	.align	4


	//----- nvinfo : EIATTR_CUDA_API_VERSION
	.align		4
        /*0000*/ 	.byte	0x04, 0x37
        /*0002*/ 	.short	(.L_151 - .L_150)
.L_150:
        /*0004*/ 	.word	0x00000082


	//----- nvinfo : EIATTR_KPARAM_INFO
	.align		4
.L_151:
        /*0008*/ 	.byte	0x04, 0x17
        /*000a*/ 	.short	(.L_153 - .L_152)
.L_152:
        /*000c*/ 	.word	0x00000000
        /*0010*/ 	.short	0x0000
        /*0012*/ 	.short	0x0000
        /*0014*/ 	.byte	0x00, 0xf5, 0x21, 0x00


	//----- nvinfo : EIATTR_SPARSE_MMA_MASK
	.align		4
.L_153:
        /*0018*/ 	.byte	0x03, 0x50
        /*001a*/ 	.short	0x0000


	//----- nvinfo : EIATTR_MAXREG_COUNT
	.align		4
        /*001c*/ 	.byte	0x03, 0x1b
        /*001e*/ 	.short	0x00ff


	//----- nvinfo : EIATTR_MERCURY_ISA_VERSION
	.align		4
        /*0020*/ 	.byte	0x03, 0x5f
        /*0022*/ 	.short	0x0101


	//----- nvinfo : EIATTR_VRC_CTA_INIT_COUNT
	.align		4
        /*0024*/ 	.byte	0x02, 0x4a
	.zero		1
	.zero		1


	//----- nvinfo : EIATTR_EXIT_INSTR_OFFSETS
	.align		4
        /*0028*/ 	.byte	0x04, 0x1c
        /*002a*/ 	.short	(.L_155 - .L_154)


	//   ....[0]....
.L_154:
        /*002c*/ 	.word	0x00000440


	//----- nvinfo : EIATTR_CRS_STACK_SIZE
	.align		4
.L_155:
        /*0030*/ 	.byte	0x04, 0x1e
        /*0032*/ 	.short	(.L_157 - .L_156)
.L_156:
        /*0034*/ 	.word	0x00000000


	//----- nvinfo : EIATTR_CBANK_PARAM_SIZE
	.align		4
.L_157:
        /*0038*/ 	.byte	0x03, 0x19
        /*003a*/ 	.short	0x0008


	//----- nvinfo : EIATTR_PARAM_CBANK
	.align		4
        /*003c*/ 	.byte	0x04, 0x0a
        /*003e*/ 	.short	(.L_159 - .L_158)
	.align		4
.L_158:
        /*0040*/ 	.word	index@(.nv.constant0._Z8pulseSinP7double2)
        /*0044*/ 	.short	0x0380
        /*0046*/ 	.short	0x0008


	//----- nvinfo : EIATTR_SW_WAR
	.align		4
.L_159:
        /*0048*/ 	.byte	0x04, 0x36
        /*004a*/ 	.short	(.L_161 - .L_160)
.L_160:
        /*004c*/ 	.word	0x00000008
.L_161:


//--------------------- .nv.info._Z8pulseBinP7double2 --------------------------
	.section	.nv.info._Z8pulseBinP7double2,"",@"SHT_CUDA_INFO"
	.sectionflags	@""
	.align	4


	//----- nvinfo : EIATTR_CUDA_API_VERSION
	.align		4
        /*0000*/ 	.byte	0x04, 0x37
        /*0002*/ 	.short	(.L_163 - .L_162)
.L_162:
        /*0004*/ 	.word	0x00000082


	//----- nvinfo : EIATTR_KPARAM_INFO
	.align		4
.L_163:
        /*0008*/ 	.byte	0x04, 0x17
        /*000a*/ 	.short	(.L_165 - .L_164)
.L_164:
        /*000c*/ 	.word	0x00000000
        /*0010*/ 	.short	0x0000
        /*0012*/ 	.short	0x0000
        /*0014*/ 	.byte	0x00, 0xf5, 0x21, 0x00


	//----- nvinfo : EIATTR_SPARSE_MMA_MASK
	.align		4
.L_165:
        /*0018*/ 	.byte	0x03, 0x50
        /*001a*/ 	.short	0x0000


	//----- nvinfo : EIATTR_MAXREG_COUNT
	.align		4
        /*001c*/ 	.byte	0x03, 0x1b
        /*001e*/ 	.short	0x00ff


	//----- nvinfo : EIATTR_MERCURY_ISA_VERSION
	.align		4
        /*0020*/ 	.byte	0x03, 0x5f
        /*0022*/ 	.short	0x0101


	//----- nvinfo : EIATTR_VRC_CTA_INIT_COUNT
	.align		4
        /*0024*/ 	.byte	0x02, 0x4a
	.zero		1
	.zero		1


	//----- nvinfo : EIATTR_EXIT_INSTR_OFFSETS
	.align		4
        /*0028*/ 	.byte	0x04, 0x1c
        /*002a*/ 	.short	(.L_167 - .L_166)


	//   ....[0]....
.L_166:
        /*002c*/ 	.word	0x00000070


	//   ....[1]....
        /*0030*/ 	.word	0x000000f0


	//----- nvinfo : EIATTR_CBANK_PARAM_SIZE
	.align		4
.L_167:
        /*0034*/ 	.byte	0x03, 0x19
        /*0036*/ 	.short	0x0008


	//----- nvinfo : EIATTR_PARAM_CBANK
	.align		4
        /*0038*/ 	.byte	0x04, 0x0a
        /*003a*/ 	.short	(.L_169 - .L_168)
	.align		4
.L_168:
        /*003c*/ 	.word	index@(.nv.constant0._Z8pulseBinP7double2)
        /*0040*/ 	.short	0x0380
        /*0042*/ 	.short	0x0008


	//----- nvinfo : EIATTR_SW_WAR
	.align		4
.L_169:
        /*0044*/ 	.byte	0x04, 0x36
        /*0046*/ 	.short	(.L_171 - .L_170)
.L_170:
        /*0048*/ 	.word	0x00000008
.L_171:


//--------------------- .nv.callgraph             --------------------------
	.section	.nv.callgraph,"",@"SHT_CUDA_CALLGRAPH"
	.align	4
	.sectionentsize	8
	.align		4
        /*0000*/ 	.word	0x00000000
	.align		4
        /*0004*/ 	.word	0xffffffff
	.align		4
        /*0008*/ 	.word	0x00000000
	.align		4
        /*000c*/ 	.word	0xfffffffe
	.align		4
        /*0010*/ 	.word	0x00000000
	.align		4
        /*0014*/ 	.word	0xfffffffd
	.align		4
        /*0018*/ 	.word	0x00000000
	.align		4
        /*001c*/ 	.word	0xfffffffc


//--------------------- .nv.constant4             --------------------------
	.section	.nv.constant4,"a",@progbits
	.align	8
	.align		8
.nv.constant4:
        /*0000*/ 	.dword	__cudart_i2opi_d
	.align		8
        /*0008*/ 	.dword	__cudart_sin_cos_coeffs


//--------------------- .text._Z19NonLinearStepKernelP7double2d --------------------------
	.section	.text._Z19NonLinearStepKernelP7double2d,"ax",@progbits
	.align	128
        .global         _Z19NonLinearStepKernelP7double2d
        .type           _Z19NonLinearStepKernelP7double2d,@function
        .size           _Z19NonLinearStepKernelP7double2d,(.L_x_74 - _Z19NonLinearStepKernelP7double2d)
        .other          _Z19NonLinearStepKernelP7double2d,@"STO_CUDA_ENTRY STV_DEFAULT"
_Z19NonLinearStepKernelP7double2d:
.text._Z19NonLinearStepKernelP7double2d:
[----:B------:R-:W0:Y:S01]  /*0000*/  LDC R1, c[0x0][0x37c] ;  /* 0x0000df00ff017b82 */ /* 0x000e220000000800 */
[----:B------:R-:W1:Y:S07]  /*0010*/  S2R R0, SR_TID.X ;  /* 0x0000000000007919 */ /* 0x000e6e0000002100 */
[----:B------:R-:W1:Y:S01]  /*0020*/  S2UR UR4, SR_CTAID.X ;  /* 0x00000000000479c3 */ /* 0x000e620000002500 */
[----:B0-----:R-:W-:-:S07]  /*0030*/  VIADD R1, R1, 0xffffffd8 ;  /* 0xffffffd801017836 */ /* 0x001fce0000000000 */
[----:B------:R-:W1:Y:S02]  /*0040*/  LDC R5, c[0x0][0x360] ;  /* 0x0000d800ff057b82 */ /* 0x000e640000000800 */
[----:B-1----:R-:W-:-:S05]  /*0050*/  IMAD R5, R5, UR4, R0 ;  /* 0x0000000405057c24 */ /* 0x002fca000f8e0200 */
[----:B------:R-:W-:-:S13]  /*0060*/  ISETP.GT.AND P0, PT, R5, 0xfffff, PT ;  /* 0x000fffff0500780c */ /* 0x000fda0003f04270 */
[----:B------:R-:W-:Y:S05]  /*0070*/  @P0 EXIT ;  /* 0x000000000000094d */ /* 0x000fea0003800000 */
[----:B------:R-:W0:Y:S01]  /*0080*/  LDC.64 R2, c[0x0][0x380] ;  /* 0x0000e000ff027b82 */ /* 0x000e220000000a00 */
[----:B------:R-:W1:Y:S07]  /*0090*/  LDCU.64 UR4, c[0x0][0x358] ;  /* 0x00006b00ff0477ac */ /* 0x000e6e0008000a00 */
[----:B------:R-:W2:Y:S01]  /*00a0*/  LDC.64 R8, c[0x0][0x388] ;  /* 0x0000e200ff087b82 */ /* 0x000ea20000000a00 */
[----:B0-----:R-:W-:-:S05]  /*00b0*/  IMAD.WIDE R2, R5, 0x10, R2 ;  /* 0x0000001005027825 */ /* 0x001fca00078e0202 */
[----:B-1----:R-:W3:Y:S01]  /*00c0*/  LDG.E.128 R4, desc[UR4][R2.64] ;  /* 0x0000000402047981 */ /* 0x002ee2000c1e1d00 */
[----:B------:R-:W-:Y:S01]  /*00d0*/  IMAD.MOV.U32 R14, RZ, RZ, 0x652b82fe ;  /* 0x652b82feff0e7424 */ /* 0x000fe200078e00ff */
[----:B------:R-:W-:Y:S01]  /*00e0*/  UMOV UR6, 0xfefa39ef ;  /* 0xfefa39ef00067882 */ /* 0x000fe20000000000 */
[----:B------:R-:W-:Y:S01]  /*00f0*/  IMAD.MOV.U32 R15, RZ, RZ, 0x3ff71547 ;  /* 0x3ff71547ff0f7424 */ /* 0x000fe200078e00ff */
[----:B------:R-:W-:Y:S01]  /*0100*/  UMOV UR7, 0x3fe62e42 ;  /* 0x3fe62e4200077882 */ /* 0x000fe20000000000 */
[----:B------:R-:W-:Y:S01]  /*0110*/  BSSY.RECONVERGENT B0, `(.L_x_0) ;  /* 0x0000040000007945 */ /* 0x000fe20003800200 */
[-C--:B---3--:R-:W-:Y:S02]  /*0120*/  DMUL R10, R4, R6.reuse ;  /* 0x00000006040a7228 */ /* 0x088fe40000000000 */
[----:B------:R-:W-:-:S06]  /*0130*/  DMUL R16, R6, R6 ;  /* 0x0000000606107228 */ /* 0x000fcc0000000000 */
[----:B------:R-:W-:Y:S02]  /*0140*/  DADD R10, R10, -R10 ;  /* 0x000000000a0a7229 */ /* 0x000fe4000000080a */
[----:B------:R-:W-:-:S06]  /*0150*/  DFMA R16, R4, R4, R16 ;  /* 0x000000040410722b */ /* 0x000fcc0000000010 */
[-C--:B--2---:R-:W-:Y:S02]  /*0160*/  DMUL R12, R10, R8.reuse ;  /* 0x000000080a0c7228 */ /* 0x084fe40000000000 */
[----:B------:R-:W-:-:S06]  /*0170*/  DMUL R8, R16, R8 ;  /* 0x0000000810087228 */ /* 0x000fcc0000000000 */
[----:B------:R-:W-:Y:S02]  /*0180*/  DFMA R12, RZ, R16, -R12 ;  /* 0x00000010ff0c722b */ /* 0x000fe4000000080c */
[----:B------:R-:W-:-:S06]  /*0190*/  DFMA R10, RZ, R10, R8 ;  /* 0x0000000aff0a722b */ /* 0x000fcc0000000008 */
[----:B------:R-:W-:Y:S02]  /*01a0*/  DFMA R14, R12, R14, 6.75539944105574400000e+15 ;  /* 0x433800000c0e742b */ /* 0x000fe4000000000e */
[----:B------:R-:W-:Y:S01]  /*01b0*/  DSETP.NEU.AND P2, PT, |R10|, +INF , PT ;  /* 0x7ff000000a00742a */ /* 0x000fe20003f4d200 */
[----:B------:R-:W-:-:S05]  /*01c0*/  FSETP.GEU.AND P0, PT, |R13|, 4.1917929649353027344, PT ;  /* 0x4086232b0d00780b */ /* 0x000fca0003f0e200 */
[----:B------:R-:W-:-:S08]  /*01d0*/  DADD R18, R14, -6.75539944105574400000e+15 ;  /* 0xc33800000e127429 */ /* 0x000fd00000000000 */
[----:B------:R-:W-:Y:S01]  /*01e0*/  DFMA R20, R18, -UR6, R12 ;  /* 0x8000000612147c2b */ /* 0x000fe2000800000c */
[----:B------:R-:W-:Y:S01]  /*01f0*/  UMOV UR6, 0x3b39803f ;  /* 0x3b39803f00067882 */ /* 0x000fe20000000000 */
[----:B------:R-:W-:Y:S01]  /*0200*/  UMOV UR7, 0x3c7abc9e ;  /* 0x3c7abc9e00077882 */ /* 0x000fe20000000000 */
[----:B------:R-:W-:-:S05]  /*0210*/  @!P2 DMUL R24, RZ, R10 ;  /* 0x0000000aff18a228 */ /* 0x000fca0000000000 */
[----:B------:R-:W-:Y:S01]  /*0220*/  DFMA R18, R18, -UR6, R20 ;  /* 0x8000000612127c2b */ /* 0x000fe20008000014 */
[----:B------:R-:W-:Y:S01]  /*0230*/  UMOV UR6, 0x69ce2bdf ;  /* 0x69ce2bdf00067882 */ /* 0x000fe20000000000 */
[----:B------:R-:W-:Y:S01]  /*0240*/  IMAD.MOV.U32 R20, RZ, RZ, -0x35dec16 ;  /* 0xfca213eaff147424 */ /* 0x000fe200078e00ff */
[----:B------:R-:W-:Y:S01]  /*0250*/  UMOV UR7, 0x3e5ade15 ;  /* 0x3e5ade1500077882 */ /* 0x000fe20000000000 */
[----:B------:R-:W-:-:S06]  /*0260*/  IMAD.MOV.U32 R21, RZ, RZ, 0x3e928af3 ;  /* 0x3e928af3ff157424 */ /* 0x000fcc00078e00ff */
[----:B------:R-:W-:Y:S01]  /*0270*/  DFMA R20, R18, UR6, R20 ;  /* 0x0000000612147c2b */ /* 0x000fe20008000014 */
[----:B------:R-:W-:Y:S01]  /*0280*/  UMOV UR6, 0x62401315 ;  /* 0x6240131500067882 */ /* 0x000fe20000000000 */
[----:B------:R-:W-:-:S06]  /*0290*/  UMOV UR7, 0x3ec71dee ;  /* 0x3ec71dee00077882 */ /* 0x000fcc0000000000 */
[----:B------:R-:W-:Y:S01]  /*02a0*/  DFMA R20, R18, R20, UR6 ;  /* 0x0000000612147e2b */ /* 0x000fe20008000014 */
        /* <DEDUP_REMOVED lines=20> */
[----:B------:R-:W-:-:S08]  /*03f0*/  DFMA R20, R18, R20, UR6 ;  /* 0x0000000612147e2b */ /* 0x000fd00008000014 */
[----:B------:R-:W-:-:S08]  /*0400*/  DFMA R20, R18, R20, 1 ;  /* 0x3ff000001214742b */ /* 0x000fd00000000014 */
[----:B------:R-:W-:-:S10]  /*0410*/  DFMA R20, R18, R20, 1 ;  /* 0x3ff000001214742b */ /* 0x000fd40000000014 */
[----:B------:R-:W-:Y:S02]  /*0420*/  IMAD R9, R14, 0x100000, R21 ;  /* 0x001000000e097824 */ /* 0x000fe400078e0215 */
[----:B------:R-:W-:Y:S01]  /*0430*/  IMAD.MOV.U32 R8, RZ, RZ, R20 ;  /* 0x000000ffff087224 */ /* 0x000fe200078e0014 */
[----:B------:R-:W-:Y:S06]  /*0440*/  @!P0 BRA `(.L_x_1) ;  /* 0x0000000000308947 */ /* 0x000fec0003800000 */
[----:B------:R-:W-:Y:S01]  /*0450*/  FSETP.GEU.AND P1, PT, |R13|, 4.2275390625, PT ;  /* 0x408748000d00780b */ /* 0x000fe20003f2e200 */
[C---:B------:R-:W-:Y:S02]  /*0460*/  DADD R8, R12.reuse, +INF ;  /* 0x7ff000000c087429 */ /* 0x040fe40000000000 */
[----:B------:R-:W-:-:S08]  /*0470*/  DSETP.GEU.AND P0, PT, R12, RZ, PT ;  /* 0x000000ff0c00722a */ /* 0x000fd00003f0e000 */
[----:B------:R-:W-:Y:S02]  /*0480*/  FSEL R8, R8, RZ, P0 ;  /* 0x000000ff08087208 */ /* 0x000fe40000000000 */
[----:B------:R-:W-:Y:S02]  /*0490*/  @!P1 LEA.HI R0, R14, R14, RZ, 0x1 ;  /* 0x0000000e0e009211 */ /* 0x000fe400078f08ff */
[----:B------:R-:W-:Y:S02]  /*04a0*/  FSEL R9, R9, RZ, P0 ;  /* 0x000000ff09097208 */ /* 0x000fe40000000000 */
[----:B------:R-:W-:-:S05]  /*04b0*/  @!P1 SHF.R.S32.HI R13, RZ, 0x1, R0 ;  /* 0x00000001ff0d9819 */ /* 0x000fca0000011400 */
[----:B------:R-:W-:Y:S02]  /*04c0*/  @!P1 IMAD.IADD R12, R14, 0x1, -R13 ;  /* 0x000000010e0c9824 */ /* 0x000fe400078e0a0d */
[----:B------:R-:W-:-:S03]  /*04d0*/  @!P1 IMAD R21, R13, 0x100000, R21 ;  /* 0x001000000d159824 */ /* 0x000fc600078e0215 */
[----:B------:R-:W-:Y:S01]  /*04e0*/  @!P1 LEA R13, R12, 0x3ff00000, 0x14 ;  /* 0x3ff000000c0d9811 */ /* 0x000fe200078ea0ff */
[----:B------:R-:W-:-:S06]  /*04f0*/  @!P1 IMAD.MOV.U32 R12, RZ, RZ, RZ ;  /* 0x000000ffff0c9224 */ /* 0x000fcc00078e00ff */
[----:B------:R-:W-:-:S11]  /*0500*/  @!P1 DMUL R8, R20, R12 ;  /* 0x0000000c14089228 */ /* 0x000fd60000000000 */
.L_x_1:
[----:B------:R-:W-:Y:S05]  /*0510*/  BSYNC.RECONVERGENT B0 ;  /* 0x0000000000007941 */ /* 0x000fea0003800200 */
.L_x_0:
[----:B------:R-:W-:Y:S01]  /*0520*/  BSSY.RECONVERGENT B0, `(.L_x_2) ;  /* 0x000001d000007945 */ /* 0x000fe20003800200 */
[----:B------:R-:W-:-:S03]  /*0530*/  @!P2 IMAD.MOV.U32 R0, RZ, RZ, 0x1 ;  /* 0x00000001ff00a424 */ /* 0x000fc600078e00ff */
[----:B------:R-:W-:Y:S05]  /*0540*/  @!P2 BRA `(.L_x_3) ;  /* 0x000000000068a947 */ /* 0x000fea0003800000 */
[----:B------:R-:W-:Y:S01]  /*0550*/  UMOV UR6, 0x6dc9c883 ;  /* 0x6dc9c88300067882 */ /* 0x000fe20000000000 */
[----:B------:R-:W-:Y:S01]  /*0560*/  UMOV UR7, 0x3fe45f30 ;  /* 0x3fe45f3000077882 */ /* 0x000fe20000000000 */
[C---:B------:R-:W-:Y:S01]  /*0570*/  DSETP.GE.AND P0, PT, |R10|.reuse, 2.14748364800000000000e+09, PT ;  /* 0x41e000000a00742a */ /* 0x040fe20003f06200 */
[----:B------:R-:W-:Y:S01]  /*0580*/  BSSY.RECONVERGENT B1, `(.L_x_4) ;  /* 0x0000015000017945 */ /* 0x000fe20003800200 */
[----:B------:R-:W-:Y:S01]  /*0590*/  DMUL R12, R10, UR6 ;  /* 0x000000060a0c7c28 */ /* 0x000fe20008000000 */
[----:B------:R-:W-:Y:S01]  /*05a0*/  UMOV UR6, 0x54442d18 ;  /* 0x54442d1800067882 */ /* 0x000fe20000000000 */
[----:B------:R-:W-:-:S04]  /*05b0*/  UMOV UR7, 0x3ff921fb ;  /* 0x3ff921fb00077882 */ /* 0x000fc80000000000 */
[----:B------:R-:W0:Y:S08]  /*05c0*/  F2I.F64 R0, R12 ;  /* 0x0000000c00007311 */ /* 0x000e300000301100 */
[----:B0-----:R-:W0:Y:S02]  /*05d0*/  I2F.F64 R24, R0 ;  /* 0x0000000000187312 */ /* 0x001e240000201c00 */
[----:B0-----:R-:W-:Y:S01]  /*05e0*/  DFMA R14, R24, -UR6, R10 ;  /* 0x80000006180e7c2b */ /* 0x001fe2000800000a */
[----:B------:R-:W-:Y:S01]  /*05f0*/  UMOV UR6, 0x33145c00 ;  /* 0x33145c0000067882 */ /* 0x000fe20000000000 */
[----:B------:R-:W-:-:S06]  /*0600*/  UMOV UR7, 0x3c91a626 ;  /* 0x3c91a62600077882 */ /* 0x000fcc0000000000 */
[----:B------:R-:W-:Y:S01]  /*0610*/  DFMA R14, R24, -UR6, R14 ;  /* 0x80000006180e7c2b */ /* 0x000fe2000800000e */
[----:B------:R-:W-:Y:S01]  /*0620*/  UMOV UR6, 0x252049c0 ;  /* 0x252049c000067882 */ /* 0x000fe20000000000 */
[----:B------:R-:W-:-:S06]  /*0630*/  UMOV UR7, 0x397b839a ;  /* 0x397b839a00077882 */ /* 0x000fcc0000000000 */
[----:B------:R-:W-:Y:S01]  /*0640*/  DFMA R24, R24, -UR6, R14 ;  /* 0x8000000618187c2b */ /* 0x000fe2000800000e */
[----:B------:R-:W-:Y:S10]  /*0650*/  @!P0 BRA `(.L_x_5) ;  /* 0x00000000001c8947 */ /* 0x000ff40003800000 */
[----:B------:R-:W-:Y:S01]  /*0660*/  IMAD.MOV.U32 R0, RZ, RZ, R10 ;  /* 0x000000ffff007224 */ /* 0x000fe200078e000a */
[----:B------:R-:W-:Y:S01]  /*0670*/  MOV R22, 0x6a0 ;  /* 0x000006a000167802 */ /* 0x000fe20000000f00 */
[----:B------:R-:W-:-:S07]  /*0680*/  IMAD.MOV.U32 R21, RZ, RZ, R11 ;  /* 0x000000ffff157224 */ /* 0x000fce00078e000b */
[----:B------:R-:W-:Y:S05]  /*0690*/  CALL.REL.NOINC `($_Z19NonLinearStepKernelP7double2d$__internal_trig_reduction_slowpathd) ;  /* 0x00000004008c7944 */ /* 0x000fea0003c00000 */
[----:B------:R-:W-:Y:S02]  /*06a0*/  IMAD.MOV.U32 R0, RZ, RZ, R16 ;  /* 0x000000ffff007224 */ /* 0x000fe400078e0010 */
[----:B------:R-:W-:Y:S02]  /*06b0*/  IMAD.MOV.U32 R24, RZ, RZ, R26 ;  /* 0x000000ffff187224 */ /* 0x000fe400078e001a */
[----:B------:R-:W-:-:S07]  /*06c0*/  IMAD.MOV.U32 R25, RZ, RZ, R27 ;  /* 0x000000ffff197224 */ /* 0x000fce00078e001b */
.L_x_5:
[----:B------:R-:W-:Y:S05]  /*06d0*/  BSYNC.RECONVERGENT B1 ;  /* 0x0000000000017941 */ /* 0x000fea0003800200 */
.L_x_4:
[----:B------:R-:W-:-:S07]  /*06e0*/  VIADD R0, R0, 0x1 ;  /* 0x0000000100007836 */ /* 0x000fce0000000000 */
.L_x_3:
[----:B------:R-:W-:Y:S05]  /*06f0*/  BSYNC.RECONVERGENT B0 ;  /* 0x0000000000007941 */ /* 0x000fea0003800200 */
.L_x_2:
[----:B------:R-:W0:Y:S01]  /*0700*/  LDCU.64 UR6, c[0x4][0x8] ;  /* 0x01000100ff0677ac */ /* 0x000e220008000a00 */
[----:B------:R-:W-:-:S05]  /*0710*/  IMAD.SHL.U32 R12, R0, 0x40, RZ ;  /* 0x00000040000c7824 */ /* 0x000fca00078e00ff */
[----:B------:R-:W-:-:S04]  /*0720*/  LOP3.LUT R12, R12, 0x40, RZ, 0xc0, !PT ;  /* 0x000000400c0c7812 */ /* 0x000fc800078ec0ff */
[----:B0-----:R-:W-:-:S05]  /*0730*/  IADD3 R20, P0, PT, R12, UR6, RZ ;  /* 0x000000060c147c10 */ /* 0x001fca000ff1e0ff */
[----:B------:R-:W-:-:S05]  /*0740*/  IMAD.X R21, RZ, RZ, UR7, P0 ;  /* 0x00000007ff157e24 */ /* 0x000fca00080e06ff */
[----:B------:R-:W2:Y:S04]  /*0750*/  LDG.E.128.CONSTANT R12, desc[UR4][R20.64] ;  /* 0x00000004140c7981 */ /* 0x000ea8000c1e9d00 */
[----:B------:R-:W3:Y:S04]  /*0760*/  LDG.E.128.CONSTANT R16, desc[UR4][R20.64+0x10] ;  /* 0x0000100414107981 */ /* 0x000ee8000c1e9d00 */
[----:B------:R-:W4:Y:S01]  /*0770*/  LDG.E.128.CONSTANT R20, desc[UR4][R20.64+0x20] ;  /* 0x0000200414147981 */ /* 0x000f22000c1e9d00 */
[----:B------:R-:W-:Y:S01]  /*0780*/  LOP3.LUT R26, R0, 0x1, RZ, 0xc0, !PT ;  /* 0x00000001001a7812 */ /* 0x000fe200078ec0ff */
[----:B------:R-:W-:Y:S01]  /*0790*/  IMAD.MOV.U32 R27, RZ, RZ, 0x3da8ff83 ;  /* 0x3da8ff83ff1b7424 */ /* 0x000fe200078e00ff */
[----:B------:R-:W-:Y:S01]  /*07a0*/  DMUL R28, R24, R24 ;  /* 0x00000018181c7228 */ /* 0x000fe20000000000 */
[----:B------:R-:W-:Y:S01]  /*07b0*/  BSSY.RECONVERGENT B0, `(.L_x_6) ;  /* 0x000002c000007945 */ /* 0x000fe20003800200 */
[----:B------:R-:W-:Y:S01]  /*07c0*/  ISETP.NE.U32.AND P0, PT, R26, 0x1, PT ;  /* 0x000000011a00780c */ /* 0x000fe20003f05070 */
[----:B------:R-:W-:Y:S01]  /*07d0*/  IMAD.MOV.U32 R26, RZ, RZ, 0x20fd8164 ;  /* 0x20fd8164ff1a7424 */ /* 0x000fe200078e00ff */
[----:B------:R-:W-:-:S02]  /*07e0*/  DSETP.NEU.AND P1, PT, |R10|, +INF , PT ;  /* 0x7ff000000a00742a */ /* 0x000fc40003f2d200 */
[----:B------:R-:W-:Y:S02]  /*07f0*/  FSEL R27, -R27, 0.11223486810922622681, !P0 ;  /* 0x3de5db651b1b7808 */ /* 0x000fe40004000100 */
[----:B------:R-:W-:-:S06]  /*0800*/  FSEL R26, R26, -8.06006814911005101289e+34, !P0 ;  /* 0xf9785eba1a1a7808 */ /* 0x000fcc0004000000 */
[----:B--2---:R-:W-:-:S04]  /*0810*/  DFMA R12, R28, R26, R12 ;  /* 0x0000001a1c0c722b */ /* 0x004fc8000000000c */
[----:B------:R-:W-:-:S04]  /*0820*/  @!P1 DMUL R26, RZ, R10 ;  /* 0x0000000aff1a9228 */ /* 0x000fc80000000000 */
[----:B------:R-:W-:-:S08]  /*0830*/  DFMA R12, R28, R12, R14 ;  /* 0x0000000c1c0c722b */ /* 0x000fd0000000000e */
[----:B---3--:R-:W-:-:S08]  /*0840*/  DFMA R12, R28, R12, R16 ;  /* 0x0000000c1c0c722b */ /* 0x008fd00000000010 */
[----:B------:R-:W-:-:S08]  /*0850*/  DFMA R12, R28, R12, R18 ;  /* 0x0000000c1c0c722b */ /* 0x000fd00000000012 */
[----:B----4-:R-:W-:-:S08]  /*0860*/  DFMA R12, R28, R12, R20 ;  /* 0x0000000c1c0c722b */ /* 0x010fd00000000014 */
[----:B------:R-:W-:-:S08]  /*0870*/  DFMA R12, R28, R12, R22 ;  /* 0x0000000c1c0c722b */ /* 0x000fd00000000016 */
[----:B------:R-:W-:Y:S02]  /*0880*/  DFMA R24, R12, R24, R24 ;  /* 0x000000180c18722b */ /* 0x000fe40000000018 */
[----:B------:R-:W-:-:S10]  /*0890*/  DFMA R12, R28, R12, 1 ;  /* 0x3ff000001c0c742b */ /* 0x000fd4000000000c */
[----:B------:R-:W-:Y:S02]  /*08a0*/  FSEL R14, R12, R24, !P0 ;  /* 0x000000180c0e7208 */ /* 0x000fe40004000000 */
[----:B------:R-:W-:Y:S02]  /*08b0*/  FSEL R15, R13, R25, !P0 ;  /* 0x000000190d0f7208 */ /* 0x000fe40004000000 */
[----:B------:R-:W-:Y:S01]  /*08c0*/  LOP3.LUT P0, RZ, R0, 0x2, RZ, 0xc0, !PT ;  /* 0x0000000200ff7812 */ /* 0x000fe2000780c0ff */
[----:B------:R-:W-:-:S03]  /*08d0*/  @!P1 IMAD.MOV.U32 R0, RZ, RZ, RZ ;  /* 0x000000ffff009224 */ /* 0x000fc600078e00ff */
[----:B------:R-:W-:-:S10]  /*08e0*/  DADD R12, RZ, -R14 ;  /* 0x00000000ff0c7229 */ /* 0x000fd4000000080e */
[----:B------:R-:W-:Y:S02]  /*08f0*/  FSEL R24, R14, R12, !P0 ;  /* 0x0000000c0e187208 */ /* 0x000fe40004000000 */
[----:B------:R-:W-:Y:S01]  /*0900*/  FSEL R25, R15, R13, !P0 ;  /* 0x0000000d0f197208 */ /* 0x000fe20004000000 */
[----:B------:R-:W-:Y:S06]  /*0910*/  @!P1 BRA `(.L_x_7) ;  /* 0x0000000000549947 */ /* 0x000fec0003800000 */
[----:B------:R-:W-:Y:S01]  /*0920*/  UMOV UR6, 0x6dc9c883 ;  /* 0x6dc9c88300067882 */ /* 0x000fe20000000000 */
[----:B------:R-:W-:Y:S01]  /*0930*/  UMOV UR7, 0x3fe45f30 ;  /* 0x3fe45f3000077882 */ /* 0x000fe20000000000 */
[C---:B------:R-:W-:Y:S02]  /*0940*/  DSETP.GE.AND P0, PT, |R10|.reuse, 2.14748364800000000000e+09, PT ;  /* 0x41e000000a00742a */ /* 0x040fe40003f06200 */
        /* <DEDUP_REMOVED lines=17> */
[----:B------:R-:W-:-:S07]  /*0a60*/  IMAD.MOV.U32 R0, RZ, RZ, R16 ;  /* 0x000000ffff007224 */ /* 0x000fce00078e0010 */
.L_x_7:
[----:B------:R-:W-:Y:S05]  /*0a70*/  BSYNC.RECONVERGENT B0 ;  /* 0x0000000000007941 */ /* 0x000fea0003800200 */
.L_x_6:
        /* <DEDUP_REMOVED lines=10> */
[----:B------:R-:W-:-:S02]  /*0b20*/  DMUL R28, R26, R26 ;  /* 0x0000001a1a1c7228 */ /* 0x000fc40000000000 */
[----:B------:R-:W-:Y:S01]  /*0b30*/  ISETP.NE.U32.AND P0, PT, R10, 0x1, PT ;  /* 0x000000010a00780c */ /* 0x000fe20003f05070 */
[----:B------:R-:W-:Y:S01]  /*0b40*/  IMAD.MOV.U32 R10, RZ, RZ, 0x20fd8164 ;  /* 0x20fd8164ff0a7424 */ /* 0x000fe200078e00ff */
[----:B------:R-:W-:Y:S02]  /*0b50*/  DMUL R24, R8, R24 ;  /* 0x0000001808187228 */ /* 0x000fe40000000000 */
[----:B------:R-:W-:Y:S02]  /*0b60*/  FSEL R11, -R11, 0.11223486810922622681, !P0 ;  /* 0x3de5db650b0b7808 */ /* 0x000fe40004000100 */
[----:B------:R-:W-:-:S06]  /*0b70*/  FSEL R10, R10, -8.06006814911005101289e+34, !P0 ;  /* 0xf9785eba0a0a7808 */ /* 0x000fcc0004000000 */
[----:B--2---:R-:W-:-:S08]  /*0b80*/  DFMA R10, R28, R10, R12 ;  /* 0x0000000a1c0a722b */ /* 0x004fd0000000000c */
        /* <DEDUP_REMOVED lines=9> */
[----:B------:R-:W-:-:S04]  /*0c20*/  LOP3.LUT P0, RZ, R0, 0x2, RZ, 0xc0, !PT ;  /* 0x0000000200ff7812 */ /* 0x000fc8000780c0ff */
[----:B------:R-:W-:-:S10]  /*0c30*/  DADD R10, RZ, -R12 ;  /* 0x00000000ff0a7229 */ /* 0x000fd4000000080c */
[----:B------:R-:W-:Y:S02]  /*0c40*/  FSEL R10, R12, R10, !P0 ;  /* 0x0000000a0c0a7208 */ /* 0x000fe40004000000 */
[----:B------:R-:W-:-:S06]  /*0c50*/  FSEL R11, R13, R11, !P0 ;  /* 0x0000000b0d0b7208 */ /* 0x000fcc0004000000 */
[----:B------:R-:W-:-:S08]  /*0c60*/  DMUL R10, R8, R10 ;  /* 0x0000000a080a7228 */ /* 0x000fd00000000000 */
[-C--:B------:R-:W-:Y:S02]  /*0c70*/  DMUL R8, R6, R10.reuse ;  /* 0x0000000a06087228 */ /* 0x080fe40000000000 */
[----:B------:R-:W-:-:S06]  /*0c80*/  DMUL R10, R4, R10 ;  /* 0x0000000a040a7228 */ /* 0x000fcc0000000000 */
[-C--:B------:R-:W-:Y:S02]  /*0c90*/  DFMA R4, R4, R24.reuse, -R8 ;  /* 0x000000180404722b */ /* 0x080fe40000000808 */
[----:B------:R-:W-:-:S07]  /*0ca0*/  DFMA R6, R6, R24, R10 ;  /* 0x000000180606722b */ /* 0x000fce000000000a */
[----:B------:R-:W-:Y:S01]  /*0cb0*/  STG.E.128 desc[UR4][R2.64], R4 ;  /* 0x0000000402007986 */ /* 0x000fe2000c101d04 */
[----:B------:R-:W-:Y:S05]  /*0cc0*/  EXIT ;  /* 0x000000000000794d */ /* 0x000fea0003800000 */
        .type           $_Z19NonLinearStepKernelP7double2d$__internal_trig_reduction_slowpathd,@function
        .size           $_Z19NonLinearStepKernelP7double2d$__internal_trig_reduction_slowpathd,(.L_x_74 - $_Z19NonLinearStepKernelP7double2d$__internal_trig_reduction_slowpathd)
$_Z19NonLinearStepKernelP7double2d$__internal_trig_reduction_slowpathd:
[--C-:B------:R-:W-:Y:S01]  /*0cd0*/  SHF.R.U32.HI R20, RZ, 0x14, R21.reuse ;  /* 0x00000014ff147819 */ /* 0x100fe20000011615 */
[----:B------:R-:W-:Y:S02]  /*0ce0*/  IMAD.MOV.U32 R27, RZ, RZ, R21 ;  /* 0x000000ffff1b7224 */ /* 0x000fe400078e0015 */
[----:B------:R-:W-:Y:S01]  /*0cf0*/  IMAD.MOV.U32 R16, RZ, RZ, RZ ;  /* 0x000000ffff107224 */ /* 0x000fe200078e00ff */
[----:B------:R-:W-:-:S04]  /*0d00*/  LOP3.LUT R12, R20, 0x7ff, RZ, 0xc0, !PT ;  /* 0x000007ff140c7812 */ /* 0x000fc800078ec0ff */
[----:B------:R-:W-:-:S13]  /*0d10*/  ISETP.NE.AND P0, PT, R12, 0x7ff, PT ;  /* 0x000007ff0c00780c */ /* 0x000fda0003f05270 */
[----:B------:R-:W-:Y:S05]  /*0d20*/  @!P0 BRA `(.L_x_8) ;  /* 0x0000000800688947 */ /* 0x000fea0003800000 */
[----:B------:R-:W-:Y:S01]  /*0d30*/  VIADD R12, R12, 0xfffffc00 ;  /* 0xfffffc000c0c7836 */ /* 0x000fe20000000000 */
[----:B------:R-:W-:Y:S01]  /*0d40*/  BSSY.RECONVERGENT B2, `(.L_x_9) ;  /* 0x0000034000027945 */ /* 0x000fe20003800200 */
[----:B------:R-:W-:-:S03]  /*0d50*/  CS2R R16, SRZ ;  /* 0x0000000000107805 */ /* 0x000fc6000001ff00 */
[----:B------:R-:W-:Y:S02]  /*0d60*/  SHF.R.U32.HI R18, RZ, 0x6, R12 ;  /* 0x00000006ff127819 */ /* 0x000fe4000001160c */
[----:B------:R-:W-:Y:S02]  /*0d70*/  ISETP.GE.U32.AND P0, PT, R12, 0x80, PT ;  /* 0x000000800c00780c */ /* 0x000fe40003f06070 */
[C---:B------:R-:W-:Y:S02]  /*0d80*/  IADD3 R12, PT, PT, -R18.reuse, 0x13, RZ ;  /* 0x00000013120c7810 */ /* 0x040fe40007ffe1ff */
[----:B------:R-:W-:Y:S02]  /*0d90*/  IADD3 R14, PT, PT, -R18, 0xf, RZ ;  /* 0x0000000f120e7810 */ /* 0x000fe40007ffe1ff */
[----:B------:R-:W-:-:S04]  /*0da0*/  SEL R15, R12, 0x12, P0 ;  /* 0x000000120c0f7807 */ /* 0x000fc80000000000 */
[----:B------:R-:W-:-:S13]  /*0db0*/  ISETP.GE.AND P0, PT, R14, R15, PT ;  /* 0x0000000f0e00720c */ /* 0x000fda0003f06270 */
[----:B------:R-:W-:Y:S05]  /*0dc0*/  @P0 BRA `(.L_x_10) ;  /* 0x0000000000ac0947 */ /* 0x000fea0003800000 */
[----:B------:R-:W0:Y:S01]  /*0dd0*/  LDC.64 R12, c[0x0][0x358] ;  /* 0x0000d600ff0c7b82 */ /* 0x000e220000000a00 */
[C---:B------:R-:W-:Y:S01]  /*0de0*/  SHF.L.U64.HI R27, R0.reuse, 0xb, R27 ;  /* 0x0000000b001b7819 */ /* 0x040fe2000001021b */
[----:B------:R-:W-:Y:S01]  /*0df0*/  BSSY.RECONVERGENT B3, `(.L_x_11) ;  /* 0x0000022000037945 */ /* 0x000fe20003800200 */
[----:B------:R-:W-:Y:S01]  /*0e00*/  IMAD.SHL.U32 R19, R0, 0x800, RZ ;  /* 0x0000080000137824 */ /* 0x000fe200078e00ff */
[----:B------:R-:W-:Y:S01]  /*0e10*/  IADD3 R18, PT, PT, RZ, -R18, -R15 ;  /* 0x80000012ff127210 */ /* 0x000fe20007ffe80f */
[----:B------:R-:W-:Y:S01]  /*0e20*/  IMAD.MOV.U32 R0, RZ, RZ, R14 ;  /* 0x000000ffff007224 */ /* 0x000fe200078e000e */
[----:B------:R-:W-:Y:S01]  /*0e30*/  CS2R R16, SRZ ;  /* 0x0000000000107805 */ /* 0x000fe2000001ff00 */
[----:B------:R-:W-:Y:S01]  /*0e40*/  IMAD.MOV.U32 R23, RZ, RZ, RZ ;  /* 0x000000ffff177224 */ /* 0x000fe200078e00ff */
[----:B------:R-:W-:-:S07]  /*0e50*/  LOP3.LUT R27, R27, 0x80000000, RZ, 0xfc, !PT ;  /* 0x800000001b1b7812 */ /* 0x000fce00078efcff */
.L_x_12:
[----:B------:R-:W1:Y:S01]  /*0e60*/  LDC.64 R14, c[0x4][RZ] ;  /* 0x01000000ff0e7b82 */ /* 0x000e620000000a00 */
[----:B0-----:R-:W-:Y:S02]  /*0e70*/  R2UR UR6, R12 ;  /* 0x000000000c0672ca */ /* 0x001fe400000e0000 */
[----:B------:R-:W-:Y:S01]  /*0e80*/  R2UR UR7, R13 ;  /* 0x000000000d0772ca */ /* 0x000fe200000e0000 */
[----:B-1----:R-:W-:-:S12]  /*0e90*/  IMAD.WIDE R14, R0, 0x8, R14 ;  /* 0x00000008000e7825 */ /* 0x002fd800078e020e */
[----:B------:R-:W2:Y:S01]  /*0ea0*/  LDG.E.64.CONSTANT R14, desc[UR6][R14.64] ;  /* 0x000000060e0e7981 */ /* 0x000ea2000c1e9b00 */
[----:B------:R-:W-:Y:S02]  /*0eb0*/  VIADD R18, R18, 0x1 ;  /* 0x0000000112127836 */ /* 0x000fe40000000000 */
[----:B------:R-:W-:Y:S02]  /*0ec0*/  VIADD R0, R0, 0x1 ;  /* 0x0000000100007836 */ /* 0x000fe40000000000 */
[----:B--2---:R-:W-:-:S04]  /*0ed0*/  IMAD.WIDE.U32 R16, P2, R14, R19, R16 ;  /* 0x000000130e107225 */ /* 0x004fc80007840010 */
[C---:B------:R-:W-:Y:S02]  /*0ee0*/  IMAD R29, R14.reuse, R27, RZ ;  /* 0x0000001b0e1d7224 */ /* 0x040fe400078e02ff */
[----:B------:R-:W-:Y:S02]  /*0ef0*/  IMAD R26, R15, R19, RZ ;  /* 0x000000130f1a7224 */ /* 0x000fe400078e02ff */
[----:B------:R-:W-:Y:S01]  /*0f00*/  IMAD.HI.U32 R28, R14, R27, RZ ;  /* 0x0000001b0e1c7227 */ /* 0x000fe200078e00ff */
[----:B------:R-:W-:-:S03]  /*0f10*/  IADD3 R17, P0, PT, R29, R17, RZ ;  /* 0x000000111d117210 */ /* 0x000fc60007f1e0ff */
[----:B------:R-:W-:Y:S01]  /*0f20*/  IMAD.X R28, RZ, RZ, R28, P2 ;  /* 0x000000ffff1c7224 */ /* 0x000fe200010e061c */
[----:B------:R-:W-:Y:S01]  /*0f30*/  IADD3 R17, P1, PT, R26, R17, RZ ;  /* 0x000000111a117210 */ /* 0x000fe20007f3e0ff */
[----:B------:R-:W-:-:S04]  /*0f40*/  IMAD.HI.U32 R26, R15, R19, RZ ;  /* 0x000000130f1a7227 */ /* 0x000fc800078e00ff */
[----:B------:R-:W-:Y:S01]  /*0f50*/  IMAD.HI.U32 R14, R15, R27, RZ ;  /* 0x0000001b0f0e7227 */ /* 0x000fe200078e00ff */
[----:B------:R-:W-:-:S03]  /*0f60*/  IADD3.X R26, P0, PT, R26, R28, RZ, P0, !PT ;  /* 0x0000001c1a1a7210 */ /* 0x000fc6000071e4ff */
[----:B------:R-:W-:Y:S02]  /*0f70*/  IMAD R15, R15, R27, RZ ;  /* 0x0000001b0f0f7224 */ /* 0x000fe400078e02ff */
[----:B------:R-:W-:Y:S01]  /*0f80*/  IMAD.X R14, RZ, RZ, R14, P0 ;  /* 0x000000ffff0e7224 */ /* 0x000fe200000e060e */
[----:B------:R-:W-:Y:S01]  /*0f90*/  ISETP.NE.AND P0, PT, R18, -0xf, PT ;  /* 0xfffffff11200780c */ /* 0x000fe20003f05270 */
[----:B------:R-:W-:Y:S01]  /*0fa0*/  IMAD R29, R23, 0x8, R1 ;  /* 0x00000008171d7824 */ /* 0x000fe200078e0201 */
[----:B------:R-:W-:Y:S01]  /*0fb0*/  IADD3.X R26, P1, PT, R15, R26, RZ, P1, !PT ;  /* 0x0000001a0f1a7210 */ /* 0x000fe20000f3e4ff */
[----:B------:R-:W-:-:S03]  /*0fc0*/  VIADD R23, R23, 0x1 ;  /* 0x0000000117177836 */ /* 0x000fc60000000000 */
[----:B------:R0:W-:Y:S02]  /*0fd0*/  STL.64 [R29], R16 ;  /* 0x000000101d007387 */ /* 0x0001e40000100a00 */
[----:B0-----:R-:W-:Y:S02]  /*0fe0*/  IMAD.X R17, RZ, RZ, R14, P1 ;  /* 0x000000ffff117224 */ /* 0x001fe400008e060e */
[----:B------:R-:W-:-:S03]  /*0ff0*/  IMAD.MOV.U32 R16, RZ, RZ, R26 ;  /* 0x000000ffff107224 */ /* 0x000fc600078e001a */
[----:B------:R-:W-:Y:S05]  /*1000*/  @P0 BRA `(.L_x_12) ;  /* 0xfffffffc00940947 */ /* 0x000fea000383ffff */
[----:B------:R-:W-:Y:S05]  /*1010*/  BSYNC.RECONVERGENT B3 ;  /* 0x0000000000037941 */ /* 0x000fea0003800200 */
.L_x_11:
[----:B------:R-:W-:-:S05]  /*1020*/  LOP3.LUT R0, R20, 0x7ff, RZ, 0xc0, !PT ;  /* 0x000007ff14007812 */ /* 0x000fca00078ec0ff */
[----:B------:R-:W-:-:S05]  /*1030*/  VIADD R0, R0, 0xfffffc00 ;  /* 0xfffffc0000007836 */ /* 0x000fca0000000000 */
[----:B------:R-:W-:Y:S02]  /*1040*/  SHF.R.U32.HI R12, RZ, 0x6, R0 ;  /* 0x00000006ff0c7819 */ /* 0x000fe40000011600 */
[----:B------:R-:W-:Y:S02]  /*1050*/  ISETP.GE.U32.AND P0, PT, R0, 0x80, PT ;  /* 0x000000800000780c */ /* 0x000fe40003f06070 */
[----:B------:R-:W-:-:S04]  /*1060*/  IADD3 R12, PT, PT, -R12, 0x13, RZ ;  /* 0x000000130c0c7810 */ /* 0x000fc80007ffe1ff */
[----:B------:R-:W-:-:S07]  /*1070*/  SEL R14, R12, 0x12, P0 ;  /* 0x000000120c0e7807 */ /* 0x000fce0000000000 */
.L_x_10:
[----:B------:R-:W-:Y:S05]  /*1080*/  BSYNC.RECONVERGENT B2 ;  /* 0x0000000000027941 */ /* 0x000fea0003800200 */
.L_x_9:
[C---:B------:R-:W-:Y:S02]  /*1090*/  LOP3.LUT R0, R20.reuse, 0x7ff, RZ, 0xc0, !PT ;  /* 0x000007ff14007812 */ /* 0x040fe400078ec0ff */
[----:B------:R-:W-:-:S03]  /*10a0*/  LOP3.LUT P0, R27, R20, 0x3f, RZ, 0xc0, !PT ;  /* 0x0000003f141b7812 */ /* 0x000fc6000780c0ff */
[----:B------:R-:W-:-:S05]  /*10b0*/  VIADD R0, R0, 0xfffffc00 ;  /* 0xfffffc0000007836 */ /* 0x000fca0000000000 */
[----:B------:R-:W-:-:S05]  /*10c0*/  SHF.R.U32.HI R13, RZ, 0x6, R0 ;  /* 0x00000006ff0d7819 */ /* 0x000fca0000011600 */
[----:B------:R-:W-:-:S04]  /*10d0*/  IMAD.IADD R0, R13, 0x1, R14 ;  /* 0x000000010d007824 */ /* 0x000fc800078e020e */
[----:B------:R-:W-:-:S05]  /*10e0*/  IMAD.U32 R23, R0, 0x8, R1 ;  /* 0x0000000800177824 */ /* 0x000fca00078e0001 */
[----:B------:R0:W-:Y:S04]  /*10f0*/  STL.64 [R23+-0x78], R16 ;  /* 0xffff881017007387 */ /* 0x0001e80000100a00 */
[----:B------:R-:W2:Y:S04]  /*1100*/  @P0 LDL.64 R28, [R1+0x8] ;  /* 0x00000800011c0983 */ /* 0x000ea80000100a00 */
[----:B------:R-:W3:Y:S04]  /*1110*/  LDL.64 R14, [R1+0x10] ;  /* 0x00001000010e7983 */ /* 0x000ee80000100a00 */
[----:B------:R-:W4:Y:S01]  /*1120*/  LDL.64 R12, [R1+0x18] ;  /* 0x00001800010c7983 */ /* 0x000f220000100a00 */
[----:B------:R-:W-:Y:S01]  /*1130*/  @P0 LOP3.LUT R19, R27, 0x3f, RZ, 0x3c, !PT ;  /* 0x0000003f1b130812 */ /* 0x000fe200078e3cff */
[----:B------:R-:W-:Y:S01]  /*1140*/  BSSY.RECONVERGENT B2, `(.L_x_13) ;  /* 0x0000034000027945 */ /* 0x000fe20003800200 */
[----:B--2---:R-:W-:-:S02]  /*1150*/  @P0 SHF.R.U64 R26, R28, 0x1, R29 ;  /* 0x000000011c1a0819 */ /* 0x004fc4000000121d */
[----:B------:R-:W-:Y:S02]  /*1160*/  @P0 SHF.R.U32.HI R28, RZ, 0x1, R29 ;  /* 0x00000001ff1c0819 */ /* 0x000fe4000001161d */
[----:B---3--:R-:W-:Y:S02]  /*1170*/  @P0 SHF.L.U32 R20, R14, R27, RZ ;  /* 0x0000001b0e140219 */ /* 0x008fe400000006ff */
[----:B0-----:R-:W-:Y:S02]  /*1180*/  @P0 SHF.R.U64 R17, R26, R19, R28 ;  /* 0x000000131a110219 */ /* 0x001fe4000000121c */
[--C-:B------:R-:W-:Y:S02]  /*1190*/  @P0 SHF.R.U32.HI R0, RZ, 0x1, R15.reuse ;  /* 0x00000001ff000819 */ /* 0x100fe4000001160f */
[C-C-:B------:R-:W-:Y:S02]  /*11a0*/  @P0 SHF.R.U64 R29, R14.reuse, 0x1, R15.reuse ;  /* 0x000000010e1d0819 */ /* 0x140fe4000000120f */
[----:B------:R-:W-:-:S02]  /*11b0*/  @P0 SHF.L.U64.HI R18, R14, R27, R15 ;  /* 0x0000001b0e120219 */ /* 0x000fc4000001020f */
[----:B------:R-:W-:Y:S02]  /*11c0*/  @P0 SHF.R.U32.HI R23, RZ, R19, R28 ;  /* 0x00000013ff170219 */ /* 0x000fe4000001161c */
[----:B------:R-:W-:Y:S02]  /*11d0*/  @P0 LOP3.LUT R14, R20, R17, RZ, 0xfc, !PT ;  /* 0x00000011140e0212 */ /* 0x000fe400078efcff */
[----:B----4-:R-:W-:Y:S02]  /*11e0*/  @P0 SHF.L.U32 R16, R12, R27, RZ ;  /* 0x0000001b0c100219 */ /* 0x010fe400000006ff */
[----:B------:R-:W-:Y:S01]  /*11f0*/  @P0 SHF.R.U64 R29, R29, R19, R0 ;  /* 0x000000131d1d0219 */ /* 0x000fe20000001200 */
[----:B------:R-:W-:Y:S01]  /*1200*/  IMAD.SHL.U32 R17, R14, 0x4, RZ ;  /* 0x000000040e117824 */ /* 0x000fe200078e00ff */
[----:B------:R-:W-:Y:S02]  /*1210*/  @P0 LOP3.LUT R15, R18, R23, RZ, 0xfc, !PT ;  /* 0x00000017120f0212 */ /* 0x000fe400078efcff */
[----:B------:R-:W-:-:S02]  /*1220*/  @P0 SHF.L.U64.HI R27, R12, R27, R13 ;  /* 0x0000001b0c1b0219 */ /* 0x000fc4000001020d */
[----:B------:R-:W-:Y:S02]  /*1230*/  @P0 LOP3.LUT R12, R16, R29, RZ, 0xfc, !PT ;  /* 0x0000001d100c0212 */ /* 0x000fe400078efcff */
[----:B------:R-:W-:Y:S02]  /*1240*/  @P0 SHF.R.U32.HI R0, RZ, R19, R0 ;  /* 0x00000013ff000219 */ /* 0x000fe40000011600 */
[----:B------:R-:W-:Y:S02]  /*1250*/  SHF.L.U64.HI R14, R14, 0x2, R15 ;  /* 0x000000020e0e7819 */ /* 0x000fe4000001020f */
[----:B------:R-:W-:Y:S02]  /*1260*/  SHF.L.W.U32.HI R23, R15, 0x2, R12 ;  /* 0x000000020f177819 */ /* 0x000fe40000010e0c */
[----:B------:R-:W-:Y:S02]  /*1270*/  @P0 LOP3.LUT R13, R27, R0, RZ, 0xfc, !PT ;  /* 0x000000001b0d0212 */ /* 0x000fe400078efcff */
[----:B------:R-:W-:-:S02]  /*1280*/  IADD3 RZ, P0, PT, RZ, -R17, RZ ;  /* 0x80000011ffff7210 */ /* 0x000fc40007f1e0ff */
[----:B------:R-:W-:Y:S02]  /*1290*/  LOP3.LUT R15, RZ, R14, RZ, 0x33, !PT ;  /* 0x0000000eff0f7212 */ /* 0x000fe400078e33ff */
[----:B------:R-:W-:Y:S02]  /*12a0*/  SHF.L.W.U32.HI R16, R12, 0x2, R13 ;  /* 0x000000020c107819 */ /* 0x000fe40000010e0d */
[----:B------:R-:W-:Y:S02]  /*12b0*/  LOP3.LUT R0, RZ, R23, RZ, 0x33, !PT ;  /* 0x00000017ff007212 */ /* 0x000fe400078e33ff */
[----:B------:R-:W-:Y:S02]  /*12c0*/  IADD3.X R15, P0, PT, RZ, R15, RZ, P0, !PT ;  /* 0x0000000fff0f7210 */ /* 0x000fe4000071e4ff */
[----:B------:R-:W-:Y:S02]  /*12d0*/  LOP3.LUT R18, RZ, R16, RZ, 0x33, !PT ;  /* 0x00000010ff127212 */ /* 0x000fe400078e33ff */
[----:B------:R-:W-:-:S02]  /*12e0*/  IADD3.X R12, P1, PT, RZ, R0, RZ, P0, !PT ;  /* 0x00000000ff0c7210 */ /* 0x000fc4000073e4ff */
[----:B------:R-:W-:-:S03]  /*12f0*/  ISETP.GT.U32.AND P2, PT, R23, -0x1, PT ;  /* 0xffffffff1700780c */ /* 0x000fc60003f44070 */
[----:B------:R-:W-:Y:S01]  /*1300*/  IMAD.X R19, RZ, RZ, R18, P1 ;  /* 0x000000ffff137224 */ /* 0x000fe200008e0612 */
[----:B------:R-:W-:-:S04]  /*1310*/  ISETP.GT.AND.EX P0, PT, R16, -0x1, PT, P2 ;  /* 0xffffffff1000780c */ /* 0x000fc80003f04320 */
[----:B------:R-:W-:Y:S02]  /*1320*/  SEL R0, R16, R19, P0 ;  /* 0x0000001310007207 */ /* 0x000fe40000000000 */
[----:B------:R-:W-:Y:S02]  /*1330*/  SEL R23, R23, R12, P0 ;  /* 0x0000000c17177207 */ /* 0x000fe40000000000 */
[----:B------:R-:W-:Y:S02]  /*1340*/  ISETP.NE.U32.AND P1, PT, R0, RZ, PT ;  /* 0x000000ff0000720c */ /* 0x000fe40003f25070 */
[----:B------:R-:W-:Y:S02]  /*1350*/  SEL R20, R14, R15, P0 ;  /* 0x0000000f0e147207 */ /* 0x000fe40000000000 */
[----:B------:R-:W-:Y:S01]  /*1360*/  SEL R18, R23, R0, !P1 ;  /* 0x0000000017127207 */ /* 0x000fe20004800000 */
[----:B------:R-:W-:-:S05]  /*1370*/  @!P0 IMAD.MOV R17, RZ, RZ, -R17 ;  /* 0x000000ffff118224 */ /* 0x000fca00078e0a11 */
[----:B------:R-:W0:Y:S02]  /*1380*/  FLO.U32 R18, R18 ;  /* 0x0000001200127300 */ /* 0x000e2400000e0000 */
[C---:B0-----:R-:W-:Y:S02]  /*1390*/  IADD3 R19, PT, PT, -R18.reuse, 0x1f, RZ ;  /* 0x0000001f12137810 */ /* 0x041fe40007ffe1ff */
[----:B------:R-:W-:-:S03]  /*13a0*/  IADD3 R12, PT, PT, -R18, 0x3f, RZ ;  /* 0x0000003f120c7810 */ /* 0x000fc60007ffe1ff */
[----:B------:R-:W-:-:S05]  /*13b0*/  @P1 IMAD.MOV R12, RZ, RZ, R19 ;  /* 0x000000ffff0c1224 */ /* 0x000fca00078e0213 */
[----:B------:R-:W-:-:S13]  /*13c0*/  ISETP.NE.AND P1, PT, R12, RZ, PT ;  /* 0x000000ff0c00720c */ /* 0x000fda0003f25270 */
[----:B------:R-:W-:Y:S05]  /*13d0*/  @!P1 BRA `(.L_x_14) ;  /* 0x0000000000289947 */ /* 0x000fea0003800000 */
[C---:B------:R-:W-:Y:S02]  /*13e0*/  LOP3.LUT R14, R12.reuse, 0x3f, RZ, 0xc0, !PT ;  /* 0x0000003f0c0e7812 */ /* 0x040fe400078ec0ff */
[--C-:B------:R-:W-:Y:S02]  /*13f0*/  SHF.R.U64 R18, R17, 0x1, R20.reuse ;  /* 0x0000000111127819 */ /* 0x100fe40000001214 */
[----:B------:R-:W-:Y:S02]  /*1400*/  SHF.R.U32.HI R20, RZ, 0x1, R20 ;  /* 0x00000001ff147819 */ /* 0x000fe40000011614 */
[----:B------:R-:W-:Y:S02]  /*1410*/  LOP3.LUT R15, R12, 0x3f, RZ, 0xc, !PT ;  /* 0x0000003f0c0f7812 */ /* 0x000fe400078e0cff */
[CC--:B------:R-:W-:Y:S02]  /*1420*/  SHF.L.U64.HI R17, R23.reuse, R14.reuse, R0 ;  /* 0x0000000e17117219 */ /* 0x0c0fe40000010200 */
[----:B------:R-:W-:-:S02]  /*1430*/  SHF.L.U32 R14, R23, R14, RZ ;  /* 0x0000000e170e7219 */ /* 0x000fc400000006ff */
[-CC-:B------:R-:W-:Y:S02]  /*1440*/  SHF.R.U64 R23, R18, R15.reuse, R20.reuse ;  /* 0x0000000f12177219 */ /* 0x180fe40000001214 */
[----:B------:R-:W-:Y:S02]  /*1450*/  SHF.R.U32.HI R0, RZ, R15, R20 ;  /* 0x0000000fff007219 */ /* 0x000fe40000011614 */
[----:B------:R-:W-:Y:S02]  /*1460*/  LOP3.LUT R23, R14, R23, RZ, 0xfc, !PT ;  /* 0x000000170e177212 */ /* 0x000fe400078efcff */
[----:B------:R-:W-:-:S07]  /*1470*/  LOP3.LUT R0, R17, R0, RZ, 0xfc, !PT ;  /* 0x0000000011007212 */ /* 0x000fce00078efcff */
.L_x_14:
[----:B------:R-:W-:Y:S05]  /*1480*/  BSYNC.RECONVERGENT B2 ;  /* 0x0000000000027941 */ /* 0x000fea0003800200 */
.L_x_13:
[----:B------:R-:W-:-:S04]  /*1490*/  IMAD.WIDE.U32 R18, R23, 0x2168c235, RZ ;  /* 0x2168c23517127825 */ /* 0x000fc800078e00ff */
[----:B------:R-:W-:Y:S01]  /*14a0*/  IMAD.MOV.U32 R14, RZ, RZ, R19 ;  /* 0x000000ffff0e7224 */ /* 0x000fe200078e0013 */
[----:B------:R-:W-:Y:S01]  /*14b0*/  IADD3 RZ, P1, PT, R18, R18, RZ ;  /* 0x0000001212ff7210 */ /* 0x000fe20007f3e0ff */
[----:B------:R-:W-:Y:S02]  /*14c0*/  IMAD.MOV.U32 R15, RZ, RZ, RZ ;  /* 0x000000ffff0f7224 */ /* 0x000fe400078e00ff */
[----:B------:R-:W-:-:S04]  /*14d0*/  IMAD.HI.U32 R17, R0, -0x36f0255e, RZ ;  /* 0xc90fdaa200117827 */ /* 0x000fc800078e00ff */
[----:B------:R-:W-:-:S04]  /*14e0*/  IMAD.WIDE.U32 R14, R23, -0x36f0255e, R14 ;  /* 0xc90fdaa2170e7825 */ /* 0x000fc800078e000e */
[C---:B------:R-:W-:Y:S02]  /*14f0*/  IMAD R19, R0.reuse, -0x36f0255e, RZ ;  /* 0xc90fdaa200137824 */ /* 0x040fe400078e02ff */
[----:B------:R-:W-:-:S04]  /*1500*/  IMAD.WIDE.U32 R14, P2, R0, 0x2168c235, R14 ;  /* 0x2168c235000e7825 */ /* 0x000fc8000784000e */
[----:B------:R-:W-:Y:S01]  /*1510*/  IMAD.X R0, RZ, RZ, R17, P2 ;  /* 0x000000ffff007224 */ /* 0x000fe200010e0611 */
[----:B------:R-:W-:Y:S02]  /*1520*/  IADD3 R15, P2, PT, R19, R15, RZ ;  /* 0x0000000f130f7210 */ /* 0x000fe40007f5e0ff */
[----:B------:R-:W-:Y:S02]  /*1530*/  IADD3.X RZ, P1, PT, R14, R14, RZ, P1, !PT ;  /* 0x0000000e0eff7210 */ /* 0x000fe40000f3e4ff */
[C---:B------:R-:W-:Y:S01]  /*1540*/  ISETP.GT.U32.AND P3, PT, R15.reuse, RZ, PT ;  /* 0x000000ff0f00720c */ /* 0x040fe20003f64070 */
[----:B------:R-:W-:Y:S01]  /*1550*/  IMAD.X R0, RZ, RZ, R0, P2 ;  /* 0x000000ffff007224 */ /* 0x000fe200010e0600 */
[----:B------:R-:W-:-:S04]  /*1560*/  IADD3.X R14, P2, PT, R15, R15, RZ, P1, !PT ;  /* 0x0000000f0f0e7210 */ /* 0x000fc80000f5e4ff */
[C---:B------:R-:W-:Y:S01]  /*1570*/  ISETP.GT.AND.EX P1, PT, R0.reuse, RZ, PT, P3 ;  /* 0x000000ff0000720c */ /* 0x040fe20003f24330 */
[----:B------:R-:W-:-:S03]  /*1580*/  IMAD.X R17, R0, 0x1, R0, P2 ;  /* 0x0000000100117824 */ /* 0x000fc600010e0600 */
[----:B------:R-:W-:Y:S02]  /*1590*/  SEL R14, R14, R15, P1 ;  /* 0x0000000f0e0e7207 */ /* 0x000fe40000800000 */
[----:B------:R-:W-:Y:S02]  /*15a0*/  SEL R15, R17, R0, P1 ;  /* 0x00000000110f7207 */ /* 0x000fe40000800000 */
[----:B------:R-:W-:Y:S02]  /*15b0*/  IADD3 R0, P2, PT, R14, 0x1, RZ ;  /* 0x000000010e007810 */ /* 0x000fe40007f5e0ff */
[----:B------:R-:W-:Y:S02]  /*15c0*/  SEL R17, RZ, 0xffffffff, !P1 ;  /* 0xffffffffff117807 */ /* 0x000fe40004800000 */
[----:B------:R-:W-:Y:S01]  /*15d0*/  LOP3.LUT P1, R14, R21, 0x80000000, RZ, 0xc0, !PT ;  /* 0x80000000150e7812 */ /* 0x000fe2000782c0ff */
[----:B------:R-:W-:Y:S02]  /*15e0*/  IMAD.X R15, RZ, RZ, R15, P2 ;  /* 0x000000ffff0f7224 */ /* 0x000fe400010e060f */
[----:B------:R-:W-:Y:S01]  /*15f0*/  IMAD.IADD R12, R17, 0x1, -R12 ;  /* 0x00000001110c7824 */ /* 0x000fe200078e0a0c */
[----:B------:R-:W-:-:S02]  /*1600*/  SHF.R.U32.HI R17, RZ, 0x1e, R13 ;  /* 0x0000001eff117819 */ /* 0x000fc4000001160d */
[----:B------:R-:W-:Y:S01]  /*1610*/  SHF.R.U64 R0, R0, 0xa, R15 ;  /* 0x0000000a00007819 */ /* 0x000fe2000000120f */
[----:B------:R-:W-:Y:S01]  /*1620*/  IMAD.SHL.U32 R13, R12, 0x100000, RZ ;  /* 0x001000000c0d7824 */ /* 0x000fe200078e00ff */
[----:B------:R-:W-:Y:S02]  /*1630*/  LEA.HI R16, R16, R17, RZ, 0x1 ;  /* 0x0000001110107211 */ /* 0x000fe400078f08ff */
[----:B------:R-:W-:Y:S02]  /*1640*/  IADD3 R0, P2, PT, R0, 0x1, RZ ;  /* 0x0000000100007810 */ /* 0x000fe40007f5e0ff */
[----:B------:R-:W-:Y:S01]  /*1650*/  @!P0 LOP3.LUT R14, R14, 0x80000000, RZ, 0x3c, !PT ;  /* 0x800000000e0e8812 */ /* 0x000fe200078e3cff */
[----:B------:R-:W-:Y:S01]  /*1660*/  @P1 IMAD.MOV R16, RZ, RZ, -R16 ;  /* 0x000000ffff101224 */ /* 0x000fe200078e0a10 */
[----:B------:R-:W-:-:S04]  /*1670*/  LEA.HI.X R15, R15, RZ, RZ, 0x16, P2 ;  /* 0x000000ff0f0f7211 */ /* 0x000fc800010fb4ff */
[--C-:B------:R-:W-:Y:S02]  /*1680*/  SHF.R.U64 R0, R0, 0x1, R15.reuse ;  /* 0x0000000100007819 */ /* 0x100fe4000000120f */
[----:B------:R-:W-:Y:S02]  /*1690*/  SHF.R.U32.HI R12, RZ, 0x1, R15 ;  /* 0x00000001ff0c7819 */ /* 0x000fe4000001160f */
[----:B------:R-:W-:-:S04]  /*16a0*/  IADD3 R0, P2, P3, RZ, RZ, R0 ;  /* 0x000000ffff007210 */ /* 0x000fc80007b5e000 */
[----:B------:R-:W-:-:S04]  /*16b0*/  IADD3.X R13, PT, PT, R13, 0x3fe00000, R12, P2, P3 ;  /* 0x3fe000000d0d7810 */ /* 0x000fc800017e640c */
[----:B------:R-:W-:-:S07]  /*16c0*/  LOP3.LUT R27, R13, R14, RZ, 0xfc, !PT ;  /* 0x0000000e0d1b7212 */ /* 0x000fce00078efcff */
.L_x_8:
[----:B------:R-:W-:Y:S02]  /*16d0*/  IMAD.MOV.U32 R23, RZ, RZ, 0x0 ;  /* 0x00000000ff177424 */ /* 0x000fe400078e00ff */
[----:B------:R-:W-:Y:S02]  /*16e0*/  IMAD.MOV.U32 R26, RZ, RZ, R0 ;  /* 0x000000ffff1a7224 */ /* 0x000fe400078e0000 */
[----:B------:R-:W-:Y:S05]  /*16f0*/  RET.REL.NODEC R22 `(_Z19NonLinearStepKernelP7double2d) ;  /* 0xffffffe816407950 */ /* 0x000fea0003c3ffff */
.L_x_15:
[----:B------:R-:W-:-:S00]  /*1700*/  BRA `(.L_x_15) ;  /* 0xfffffffc00fc7947 */ /* 0x000fc0000383ffff */
[----:B------:R-:W-:-:S00]  /*1710*/  NOP ;  /* 0x0000000000007918 */ /* 0x000fc00000000000 */
        /* <DEDUP_REMOVED lines=14> */
.L_x_74:


//--------------------- .text._Z16LinearStepKernelP7double2d --------------------------
	.section	.text._Z16LinearStepKernelP7double2d,"ax",@progbits
	.align	128
        .global         _Z16LinearStepKernelP7double2d
        .type           _Z16LinearStepKernelP7double2d,@function
        .size           _Z16LinearStepKernelP7double2d,(.L_x_76 - _Z16LinearStepKernelP7double2d)
        .other          _Z16LinearStepKernelP7double2d,@"STO_CUDA_ENTRY STV_DEFAULT"
_Z16LinearStepKernelP7double2d:
.text._Z16LinearStepKernelP7double2d:
[----:B------:R-:W0:Y:S01]  /*0000*/  LDC R1, c[0x0][0x37c] ;  /* 0x0000df00ff017b82 */ /* 0x000e220000000800 */
[----:B------:R-:W1:Y:S07]  /*0010*/  S2R R3, SR_TID.X ;  /* 0x0000000000037919 */ /* 0x000e6e0000002100 */
[----:B------:R-:W1:Y:S01]  /*0020*/  S2UR UR4, SR_CTAID.X ;  /* 0x00000000000479c3 */ /* 0x000e620000002500 */
[----:B------:R-:W-:Y:S01]  /*0030*/  BSSY.RECONVERGENT B0, `(.L_x_16) ;  /* 0x0000049000007945 */ /* 0x000fe20003800200 */
[----:B0-----:R-:W-:-:S02]  /*0040*/  VIADD R1, R1, 0xffffffd8 ;  /* 0xffffffd801017836 */ /* 0x001fc40000000000 */
[----:B------:R-:W-:-:S04]  /*0050*/  IMAD.MOV.U32 R9, RZ, RZ, 0x40790000 ;  /* 0x40790000ff097424 */ /* 0x000fc800078e00ff */
[----:B------:R-:W1:Y:S02]  /*0060*/  LDC R18, c[0x0][0x360] ;  /* 0x0000d800ff127b82 */ /* 0x000e640000000800 */
[----:B-1----:R-:W-:Y:S01]  /*0070*/  IMAD R18, R18, UR4, R3 ;  /* 0x0000000412127c24 */ /* 0x002fe2000f8e0203 */
[----:B------:R-:W-:-:S04]  /*0080*/  UMOV UR4, URZ ;  /* 0x000000ff00047c82 */ /* 0x000fc80008000000 */
[----:B------:R-:W-:-:S13]  /*0090*/  ISETP.GT.AND P0, PT, R18, 0x7ffff, PT ;  /* 0x0007ffff1200780c */ /* 0x000fda0003f04270 */
[----:B------:R-:W-:Y:S05]  /*00a0*/  @P0 BRA `(.L_x_17) ;  /* 0x00000000007c0947 */ /* 0x000fea0003800000 */
[----:B------:R-:W0:Y:S01]  /*00b0*/  MUFU.RCP64H R5, 400 ;  /* 0x4079000000057908 */ /* 0x000e220000001800 */
[----:B------:R-:W-:Y:S01]  /*00c0*/  IMAD.MOV.U32 R10, RZ, RZ, 0x0 ;  /* 0x00000000ff0a7424 */ /* 0x000fe200078e00ff */
[----:B------:R-:W-:Y:S01]  /*00d0*/  UMOV UR6, 0x54442d18 ;  /* 0x54442d1800067882 */ /* 0x000fe20000000000 */
[----:B------:R-:W-:Y:S01]  /*00e0*/  IMAD.MOV.U32 R11, RZ, RZ, 0x40790000 ;  /* 0x40790000ff0b7424 */ /* 0x000fe200078e00ff */
[----:B------:R-:W-:Y:S01]  /*00f0*/  UMOV UR7, 0x401921fb ;  /* 0x401921fb00077882 */ /* 0x000fe20000000000 */
[----:B------:R-:W-:Y:S01]  /*0100*/  IMAD.MOV.U32 R4, RZ, RZ, 0x1 ;  /* 0x00000001ff047424 */ /* 0x000fe200078e00ff */
[----:B------:R-:W-:Y:S05]  /*0110*/  BSSY.RECONVERGENT B1, `(.L_x_18) ;  /* 0x0000015000017945 */ /* 0x000fea0003800200 */
[----:B0-----:R-:W-:-:S08]  /*0120*/  DFMA R2, R4, -R10, 1 ;  /* 0x3ff000000402742b */ /* 0x001fd0000000080a */
[----:B------:R-:W-:Y:S02]  /*0130*/  DFMA R6, R2, R2, R2 ;  /* 0x000000020206722b */ /* 0x000fe40000000002 */
[----:B------:R-:W0:Y:S06]  /*0140*/  I2F.F64 R2, R18 ;  /* 0x0000001200027312 */ /* 0x000e2c0000201c00 */
[----:B------:R-:W-:-:S08]  /*0150*/  DFMA R6, R4, R6, R4 ;  /* 0x000000060406722b */ /* 0x000fd00000000004 */
[----:B------:R-:W-:Y:S02]  /*0160*/  DFMA R10, R6, -R10, 1 ;  /* 0x3ff00000060a742b */ /* 0x000fe4000000080a */
[----:B0-----:R-:W-:-:S06]  /*0170*/  DMUL R4, R2, UR6 ;  /* 0x0000000602047c28 */ /* 0x001fcc0008000000 */
[----:B------:R-:W-:-:S04]  /*0180*/  DFMA R10, R6, R10, R6 ;  /* 0x0000000a060a722b */ /* 0x000fc80000000006 */
[----:B------:R-:W-:-:S04]  /*0190*/  FSETP.GEU.AND P1, PT, |R5|, 6.5827683646048100446e-37, PT ;  /* 0x036000000500780b */ /* 0x000fc80003f2e200 */
[----:B------:R-:W-:-:S08]  /*01a0*/  DMUL R2, R4, R10 ;  /* 0x0000000a04027228 */ /* 0x000fd00000000000 */
[----:B------:R-:W-:-:S08]  /*01b0*/  DFMA R6, R2, -400, R4 ;  /* 0xc07900000206782b */ /* 0x000fd00000000004 */
[----:B------:R-:W-:-:S10]  /*01c0*/  DFMA R2, R10, R6, R2 ;  /* 0x000000060a02722b */ /* 0x000fd40000000002 */
[----:B------:R-:W-:-:S05]  /*01d0*/  FFMA R0, RZ, 3.890625, R3 ;  /* 0x40790000ff007823 */ /* 0x000fca0000000003 */
[----:B------:R-:W-:-:S13]  /*01e0*/  FSETP.GT.AND P0, PT, |R0|, 1.469367938527859385e-39, PT ;  /* 0x001000000000780b */ /* 0x000fda0003f04200 */
[----:B------:R-:W-:Y:S05]  /*01f0*/  @P0 BRA P1, `(.L_x_19) ;  /* 0x0000000000180947 */ /* 0x000fea0000800000 */
[----:B------:R-:W-:Y:S01]  /*0200*/  IMAD.MOV.U32 R6, RZ, RZ, R4 ;  /* 0x000000ffff067224 */ /* 0x000fe200078e0004 */
[----:B------:R-:W-:Y:S01]  /*0210*/  MOV R0, 0x240 ;  /* 0x0000024000007802 */ /* 0x000fe20000000f00 */
[----:B------:R-:W-:-:S07]  /*0220*/  IMAD.MOV.U32 R7, RZ, RZ, R5 ;  /* 0x000000ffff077224 */ /* 0x000fce00078e0005 */
[----:B------:R-:W-:Y:S05]  /*0230*/  CALL.REL.NOINC `($__internal_0_$__cuda_sm20_div_rn_f64_full) ;  /* 0x0000000c00c87944 */ /* 0x000fea0003c00000 */
[----:B------:R-:W-:Y:S02]  /*0240*/  IMAD.MOV.U32 R2, RZ, RZ, R10 ;  /* 0x000000ffff027224 */ /* 0x000fe400078e000a */
[----:B------:R-:W-:-:S07]  /*0250*/  IMAD.MOV.U32 R3, RZ, RZ, R11 ;  /* 0x000000ffff037224 */ /* 0x000fce00078e000b */
.L_x_19:
[----:B------:R-:W-:Y:S05]  /*0260*/  BSYNC.RECONVERGENT B1 ;  /* 0x0000000000017941 */ /* 0x000fea0003800200 */
.L_x_18:
[----:B------:R-:W-:Y:S02]  /*0270*/  IMAD.MOV.U32 R10, RZ, RZ, R2 ;  /* 0x000000ffff0a7224 */ /* 0x000fe400078e0002 */
[----:B------:R-:W-:Y:S01]  /*0280*/  IMAD.MOV.U32 R11, RZ, RZ, R3 ;  /* 0x000000ffff0b7224 */ /* 0x000fe200078e0003 */
[----:B------:R-:W-:Y:S06]  /*0290*/  BRA `(.L_x_20) ;  /* 0x0000000000887947 */ /* 0x000fec0003800000 */
.L_x_17:
[----:B------:R-:W-:Y:S02]  /*02a0*/  ISETP.NE.AND P0, PT, R18, 0x80000, PT ;  /* 0x000800001200780c */ /* 0x000fe40003f05270 */
[----:B------:R-:W-:-:S11]  /*02b0*/  CS2R R10, SRZ ;  /* 0x00000000000a7805 */ /* 0x000fd6000001ff00 */
[----:B------:R-:W-:Y:S05]  /*02c0*/  @!P0 BRA `(.L_x_20) ;  /* 0x00000000007c8947 */ /* 0x000fea0003800000 */
[----:B------:R-:W0:Y:S01]  /*02d0*/  MUFU.RCP64H R5, 400 ;  /* 0x4079000000057908 */ /* 0x000e220000001800 */
[----:B------:R-:W-:Y:S01]  /*02e0*/  IMAD.MOV.U32 R6, RZ, RZ, 0x0 ;  /* 0x00000000ff067424 */ /* 0x000fe200078e00ff */
[----:B------:R-:W-:Y:S01]  /*02f0*/  UMOV UR6, 0x54442d18 ;  /* 0x54442d1800067882 */ /* 0x000fe20000000000 */
[----:B------:R-:W-:Y:S01]  /*0300*/  IMAD.MOV.U32 R7, RZ, RZ, 0x40790000 ;  /* 0x40790000ff077424 */ /* 0x000fe200078e00ff */
[----:B------:R-:W-:Y:S01]  /*0310*/  UMOV UR7, 0x401921fb ;  /* 0x401921fb00077882 */ /* 0x000fe20000000000 */
[----:B------:R-:W-:Y:S01]  /*0320*/  IMAD.MOV.U32 R4, RZ, RZ, 0x1 ;  /* 0x00000001ff047424 */ /* 0x000fe200078e00ff */
[----:B------:R-:W-:Y:S01]  /*0330*/  BSSY.RECONVERGENT B1, `(.L_x_21) ;  /* 0x0000016000017945 */ /* 0x000fe20003800200 */
[----:B------:R-:W-:-:S04]  /*0340*/  VIADD R0, R18, 0xfff00000 ;  /* 0xfff0000012007836 */ /* 0x000fc80000000000 */
        /* <DEDUP_REMOVED lines=20> */
.L_x_22:
[----:B------:R-:W-:Y:S05]  /*0490*/  BSYNC.RECONVERGENT B1 ;  /* 0x0000000000017941 */ /* 0x000fea0003800200 */
.L_x_21:
[----:B------:R-:W-:Y:S02]  /*04a0*/  IMAD.MOV.U32 R10, RZ, RZ, R2 ;  /* 0x000000ffff0a7224 */ /* 0x000fe400078e0002 */
[----:B------:R-:W-:-:S07]  /*04b0*/  IMAD.MOV.U32 R11, RZ, RZ, R3 ;  /* 0x000000ffff0b7224 */ /* 0x000fce00078e0003 */
.L_x_20:
[----:B------:R-:W-:Y:S05]  /*04c0*/  BSYNC.RECONVERGENT B0 ;  /* 0x0000000000007941 */ /* 0x000fea0003800200 */
.L_x_16:
[----:B------:R-:W-:Y:S01]  /*04d0*/  BAR.SYNC.DEFER_BLOCKING 0x0 ;  /* 0x0000000000007b1d */ /* 0x000fe20000010000 */
[----:B------:R-:W-:-:S13]  /*04e0*/  ISETP.GT.AND P0, PT, R18, 0xfffff, PT ;  /* 0x000fffff1200780c */ /* 0x000fda0003f04270 */
[----:B------:R-:W-:Y:S05]  /*04f0*/  @P0 EXIT ;  /* 0x000000000000094d */ /* 0x000fea0003800000 */
[----:B------:R-:W0:Y:S01]  /*0500*/  LDC.64 R2, c[0x0][0x388] ;  /* 0x0000e200ff027b82 */ /* 0x000e220000000a00 */
[-C--:B------:R-:W-:Y:S01]  /*0510*/  DMUL R4, RZ, R10.reuse ;  /* 0x0000000aff047228 */ /* 0x080fe20000000000 */
[----:B------:R-:W-:Y:S01]  /*0520*/  IMAD.MOV.U32 R8, RZ, RZ, 0x652b82fe ;  /* 0x652b82feff087424 */ /* 0x000fe200078e00ff */
[----:B------:R-:W-:Y:S01]  /*0530*/  UMOV UR4, 0xfefa39ef ;  /* 0xfefa39ef00047882 */ /* 0x000fe20000000000 */
[----:B------:R-:W-:Y:S01]  /*0540*/  IMAD.MOV.U32 R9, RZ, RZ, 0x3ff71547 ;  /* 0x3ff71547ff097424 */ /* 0x000fe200078e00ff */
[----:B------:R-:W-:Y:S01]  /*0550*/  UMOV UR5, 0x3fe62e42 ;  /* 0x3fe62e4200057882 */ /* 0x000fe20000000000 */
[----:B------:R-:W-:Y:S03]  /*0560*/  BSSY.RECONVERGENT B0, `(.L_x_23) ;  /* 0x0000041000007945 */ /* 0x000fe60003800200 */
[-C--:B------:R-:W-:Y:S02]  /*0570*/  DFMA R4, RZ, R10.reuse, R4 ;  /* 0x0000000aff04722b */ /* 0x080fe40000000004 */
[----:B------:R-:W-:-:S02]  /*0580*/  DFMA R10, -R10, R10, RZ ;  /* 0x0000000a0a0a722b */ /* 0x000fc400000001ff */
[----:B0-----:R-:W-:-:S08]  /*0590*/  DMUL R2, R2, 0.5 ;  /* 0x3fe0000002027828 */ /* 0x001fd00000000000 */
[-C--:B------:R-:W-:Y:S02]  /*05a0*/  DMUL R6, R4, R2.reuse ;  /* 0x0000000204067228 */ /* 0x080fe40000000000 */
        /* <DEDUP_REMOVED lines=40> */
[C---:B------:R-:W-:Y:S01]  /*0830*/  DFMA R14, R12.reuse, R14, UR4 ;  /* 0x000000040c0e7e2b */ /* 0x040fe2000800000e */
[----:B------:R-:W0:Y:S07]  /*0840*/  LDCU.64 UR4, c[0x0][0x358] ;  /* 0x00006b00ff0477ac */ /* 0x000e2e0008000a00 */
[----:B------:R-:W-:-:S08]  /*0850*/  DFMA R14, R12, R14, 1 ;  /* 0x3ff000000c0e742b */ /* 0x000fd0000000000e */
[----:B------:R-:W-:-:S10]  /*0860*/  DFMA R14, R12, R14, 1 ;  /* 0x3ff000000c0e742b */ /* 0x000fd4000000000e */
[----:B------:R-:W-:Y:S02]  /*0870*/  IMAD R3, R8, 0x100000, R15 ;  /* 0x0010000008037824 */ /* 0x000fe400078e020f */
[----:B------:R-:W-:Y:S01]  /*0880*/  IMAD.MOV.U32 R2, RZ, RZ, R14 ;  /* 0x000000ffff027224 */ /* 0x000fe200078e000e */
[----:B0-----:R-:W-:Y:S06]  /*0890*/  @!P0 BRA `(.L_x_24) ;  /* 0x0000000000348947 */ /* 0x001fec0003800000 */
[----:B------:R-:W-:Y:S01]  /*08a0*/  FSETP.GEU.AND P1, PT, |R7|, 4.2275390625, PT ;  /* 0x408748000700780b */ /* 0x000fe20003f2e200 */
[C---:B------:R-:W-:Y:S02]  /*08b0*/  DADD R2, R6.reuse, +INF ;  /* 0x7ff0000006027429 */ /* 0x040fe40000000000 */
[----:B------:R-:W-:-:S08]  /*08c0*/  DSETP.GEU.AND P0, PT, R6, RZ, PT ;  /* 0x000000ff0600722a */ /* 0x000fd00003f0e000 */
[----:B------:R-:W-:Y:S02]  /*08d0*/  FSEL R2, R2, RZ, P0 ;  /* 0x000000ff02027208 */ /* 0x000fe40000000000 */
[----:B------:R-:W-:Y:S01]  /*08e0*/  @!P1 LEA.HI R0, R8, R8, RZ, 0x1 ;  /* 0x0000000808009211 */ /* 0x000fe200078f08ff */
[----:B------:R-:W-:Y:S01]  /*08f0*/  @!P1 IMAD.MOV.U32 R6, RZ, RZ, R14 ;  /* 0x000000ffff069224 */ /* 0x000fe200078e000e */
[----:B------:R-:W-:Y:S02]  /*0900*/  FSEL R3, R3, RZ, P0 ;  /* 0x000000ff03037208 */ /* 0x000fe40000000000 */
[----:B------:R-:W-:-:S05]  /*0910*/  @!P1 SHF.R.S32.HI R7, RZ, 0x1, R0 ;  /* 0x00000001ff079819 */ /* 0x000fca0000011400 */
[----:B------:R-:W-:Y:S02]  /*0920*/  @!P1 IMAD.IADD R8, R8, 0x1, -R7 ;  /* 0x0000000108089824 */ /* 0x000fe400078e0a07 */
[----:B------:R-:W-:-:S03]  /*0930*/  @!P1 IMAD R7, R7, 0x100000, R15 ;  /* 0x0010000007079824 */ /* 0x000fc600078e020f */
[----:B------:R-:W-:Y:S01]  /*0940*/  @!P1 LEA R9, R8, 0x3ff00000, 0x14 ;  /* 0x3ff0000008099811 */ /* 0x000fe200078ea0ff */
[----:B------:R-:W-:-:S06]  /*0950*/  @!P1 IMAD.MOV.U32 R8, RZ, RZ, RZ ;  /* 0x000000ffff089224 */ /* 0x000fcc00078e00ff */
[----:B------:R-:W-:-:S11]  /*0960*/  @!P1 DMUL R2, R6, R8 ;  /* 0x0000000806029228 */ /* 0x000fd60000000000 */
.L_x_24:
[----:B------:R-:W-:Y:S05]  /*0970*/  BSYNC.RECONVERGENT B0 ;  /* 0x0000000000007941 */ /* 0x000fea0003800200 */
.L_x_23:
        /* <DEDUP_REMOVED lines=23> */
[----:B------:R-:W-:Y:S05]  /*0af0*/  CALL.REL.NOINC `($_Z16LinearStepKernelP7double2d$__internal_trig_reduction_slowpathd) ;  /* 0x0000000c00107944 */ /* 0x000fea0003c00000 */
[----:B------:R-:W-:Y:S02]  /*0b00*/  IMAD.MOV.U32 R16, RZ, RZ, R10 ;  /* 0x000000ffff107224 */ /* 0x000fe400078e000a */
[----:B------:R-:W-:-:S07]  /*0b10*/  IMAD.MOV.U32 R17, RZ, RZ, R11 ;  /* 0x000000ffff117224 */ /* 0x000fce00078e000b */
.L_x_28:
[----:B------:R-:W-:Y:S05]  /*0b20*/  BSYNC.RECONVERGENT B1 ;  /* 0x0000000000017941 */ /* 0x000fea0003800200 */
.L_x_27:
[----:B------:R-:W-:-:S07]  /*0b30*/  VIADD R0, R0, 0x1 ;  /* 0x0000000100007836 */ /* 0x000fce0000000000 */
.L_x_26:
[----:B------:R-:W-:Y:S05]  /*0b40*/  BSYNC.RECONVERGENT B0 ;  /* 0x0000000000007941 */ /* 0x000fea0003800200 */
.L_x_25:
[----:B------:R-:W0:Y:S01]  /*0b50*/  LDCU.64 UR6, c[0x4][0x8] ;  /* 0x01000100ff0677ac */ /* 0x000e220008000a00 */
[----:B------:R-:W-:-:S05]  /*0b60*/  IMAD.SHL.U32 R6, R0, 0x40, RZ ;  /* 0x0000004000067824 */ /* 0x000fca00078e00ff */
[----:B------:R-:W-:-:S04]  /*0b70*/  LOP3.LUT R6, R6, 0x40, RZ, 0xc0, !PT ;  /* 0x0000004006067812 */ /* 0x000fc800078ec0ff */
[----:B0-----:R-:W-:-:S05]  /*0b80*/  IADD3 R24, P0, PT, R6, UR6, RZ ;  /* 0x0000000606187c10 */ /* 0x001fca000ff1e0ff */
[----:B------:R-:W-:-:S05]  /*0b90*/  IMAD.X R25, RZ, RZ, UR7, P0 ;  /* 0x00000007ff197e24 */ /* 0x000fca00080e06ff */
[----:B------:R-:W2:Y:S04]  /*0ba0*/  LDG.E.128.CONSTANT R8, desc[UR4][R24.64] ;  /* 0x0000000418087981 */ /* 0x000ea8000c1e9d00 */
[----:B------:R-:W3:Y:S04]  /*0bb0*/  LDG.E.128.CONSTANT R12, desc[UR4][R24.64+0x10] ;  /* 0x00001004180c7981 */ /* 0x000ee8000c1e9d00 */
[----:B------:R0:W4:Y:S01]  /*0bc0*/  LDG.E.128.CONSTANT R20, desc[UR4][R24.64+0x20] ;  /* 0x0000200418147981 */ /* 0x000122000c1e9d00 */
[----:B------:R-:W-:Y:S01]  /*0bd0*/  LOP3.LUT R6, R0, 0x1, RZ, 0xc0, !PT ;  /* 0x0000000100067812 */ /* 0x000fe200078ec0ff */
[----:B------:R-:W-:Y:S01]  /*0be0*/  IMAD.MOV.U32 R26, RZ, RZ, 0x20fd8164 ;  /* 0x20fd8164ff1a7424 */ /* 0x000fe200078e00ff */
[----:B------:R-:W-:Y:S01]  /*0bf0*/  DSETP.NEU.AND P1, PT, |R4|, +INF , PT ;  /* 0x7ff000000400742a */ /* 0x000fe20003f2d200 */
[----:B------:R-:W-:Y:S01]  /*0c00*/  IMAD.MOV.U32 R19, RZ, RZ, 0x3da8ff83 ;  /* 0x3da8ff83ff137424 */ /* 0x000fe200078e00ff */
[----:B------:R-:W-:Y:S01]  /*0c10*/  ISETP.NE.U32.AND P0, PT, R6, 0x1, PT ;  /* 0x000000010600780c */ /* 0x000fe20003f05070 */
[----:B------:R-:W-:Y:S01]  /*0c20*/  DMUL R6, R16, R16 ;  /* 0x0000001010067228 */ /* 0x000fe20000000000 */
[----:B------:R-:W-:Y:S02]  /*0c30*/  BSSY.RECONVERGENT B0, `(.L_x_29) ;  /* 0x000002a000007945 */ /* 0x000fe40003800200 */
[----:B------:R-:W-:-:S02]  /*0c40*/  FSEL R26, R26, -8.06006814911005101289e+34, !P0 ;  /* 0xf9785eba1a1a7808 */ /* 0x000fc40004000000 */
[----:B------:R-:W-:-:S06]  /*0c50*/  FSEL R27, -R19, 0.11223486810922622681, !P0 ;  /* 0x3de5db65131b7808 */ /* 0x000fcc0004000100 */
[----:B0-----:R-:W-:Y:S02]  /*0c60*/  @!P1 DMUL R24, RZ, R4 ;  /* 0x00000004ff189228 */ /* 0x001fe40000000000 */
        /* <DEDUP_REMOVED lines=38> */
.L_x_30:
[----:B------:R-:W-:Y:S05]  /*0ed0*/  BSYNC.RECONVERGENT B0 ;  /* 0x0000000000007941 */ /* 0x000fea0003800200 */
.L_x_29:
[----:B------:R-:W0:Y:S01]  /*0ee0*/  LDCU.64 UR6, c[0x4][0x8] ;  /* 0x01000100ff0677ac */ /* 0x000e220008000a00 */
[----:B------:R-:W-:Y:S01]  /*0ef0*/  IMAD.SHL.U32 R4, R0, 0x40, RZ ;  /* 0x0000004000047824 */ /* 0x000fe200078e00ff */
[----:B------:R-:W1:Y:S04]  /*0f00*/  LDC.64 R16, c[0x0][0x380] ;  /* 0x0000e000ff107b82 */ /* 0x000e680000000a00 */
[----:B------:R-:W-:-:S04]  /*0f10*/  LOP3.LUT R4, R4, 0x40, RZ, 0xc0, !PT ;  /* 0x0000004004047812 */ /* 0x000fc800078ec0ff */
[----:B0-----:R-:W-:-:S05]  /*0f20*/  IADD3 R28, P0, PT, R4, UR6, RZ ;  /* 0x00000006041c7c10 */ /* 0x001fca000ff1e0ff */
[----:B------:R-:W-:-:S05]  /*0f30*/  IMAD.X R29, RZ, RZ, UR7, P0 ;  /* 0x00000007ff1d7e24 */ /* 0x000fca00080e06ff */
[----:B------:R-:W2:Y:S04]  /*0f40*/  LDG.E.128.CONSTANT R20, desc[UR4][R28.64] ;  /* 0x000000041c147981 */ /* 0x000ea8000c1e9d00 */
[----:B------:R-:W3:Y:S04]  /*0f50*/  LDG.E.128.CONSTANT R12, desc[UR4][R28.64+0x10] ;  /* 0x000010041c0c7981 */ /* 0x000ee8000c1e9d00 */
[----:B------:R-:W4:Y:S01]  /*0f60*/  LDG.E.128.CONSTANT R8, desc[UR4][R28.64+0x20] ;  /* 0x000020041c087981 */ /* 0x000f22000c1e9d00 */
[----:B------:R-:W-:Y:S01]  /*0f70*/  LOP3.LUT R4, R0, 0x1, RZ, 0xc0, !PT ;  /* 0x0000000100047812 */ /* 0x000fe200078ec0ff */
[----:B------:R-:W-:-:S03]  /*0f80*/  IMAD.MOV.U32 R26, RZ, RZ, 0x20fd8164 ;  /* 0x20fd8164ff1a7424 */ /* 0x000fc600078e00ff */
[----:B------:R-:W-:Y:S01]  /*0f90*/  ISETP.NE.U32.AND P0, PT, R4, 0x1, PT ;  /* 0x000000010400780c */ /* 0x000fe20003f05070 */
[----:B------:R-:W-:-:S03]  /*0fa0*/  IMAD.MOV.U32 R4, RZ, RZ, 0x3da8ff83 ;  /* 0x3da8ff83ff047424 */ /* 0x000fc600078e00ff */
[----:B------:R-:W-:Y:S02]  /*0fb0*/  FSEL R26, R26, -8.06006814911005101289e+34, !P0 ;  /* 0xf9785eba1a1a7808 */ /* 0x000fe40004000000 */
[----:B------:R-:W-:Y:S01]  /*0fc0*/  FSEL R27, -R4, 0.11223486810922622681, !P0 ;  /* 0x3de5db65041b7808 */ /* 0x000fe20004000100 */
[----:B------:R-:W-:-:S08]  /*0fd0*/  DMUL R4, R24, R24 ;  /* 0x0000001818047228 */ /* 0x000fd00000000000 */
[----:B--2---:R-:W-:Y:S01]  /*0fe0*/  DFMA R26, R4, R26, R20 ;  /* 0x0000001a041a722b */ /* 0x004fe20000000014 */
[----:B-1----:R-:W-:-:S05]  /*0ff0*/  IMAD.WIDE R20, R18, 0x10, R16 ;  /* 0x0000001012147825 */ /* 0x002fca00078e0210 */
[----:B------:R-:W2:Y:S02]  /*1000*/  LDG.E.128 R16, desc[UR4][R20.64] ;  /* 0x0000000414107981 */ /* 0x000ea4000c1e1d00 */
        /* <DEDUP_REMOVED lines=8> */
[----:B------:R-:W-:-:S06]  /*1090*/  FSEL R9, R5, R25, !P0 ;  /* 0x0000001905097208 */ /* 0x000fcc0004000000 */
[----:B------:R-:W-:Y:S01]  /*10a0*/  DADD R4, RZ, -R8 ;  /* 0x00000000ff047229 */ /* 0x000fe20000000808 */
[----:B------:R-:W-:-:S09]  /*10b0*/  LOP3.LUT P0, RZ, R0, 0x2, RZ, 0xc0, !PT ;  /* 0x0000000200ff7812 */ /* 0x000fd2000780c0ff */
[----:B------:R-:W-:Y:S02]  /*10c0*/  FSEL R4, R8, R4, !P0 ;  /* 0x0000000408047208 */ /* 0x000fe40004000000 */
[----:B------:R-:W-:-:S06]  /*10d0*/  FSEL R5, R9, R5, !P0 ;  /* 0x0000000509057208 */ /* 0x000fcc0004000000 */
[C---:B------:R-:W-:Y:S02]  /*10e0*/  DMUL R4, R2.reuse, R4 ;  /* 0x0000000402047228 */ /* 0x040fe40000000000 */
[----:B------:R-:W-:-:S06]  /*10f0*/  DMUL R6, R2, R6 ;  /* 0x0000000602067228 */ /* 0x000fcc0000000000 */
[C---:B--2---:R-:W-:Y:S02]  /*1100*/  DMUL R2, R4.reuse, R18 ;  /* 0x0000001204027228 */ /* 0x044fe40000000000 */
[----:B------:R-:W-:-:S06]  /*1110*/  DMUL R4, R4, R16 ;  /* 0x0000001004047228 */ /* 0x000fcc0000000000 */
[C---:B------:R-:W-:Y:S02]  /*1120*/  DFMA R16, R6.reuse, R16, -R2 ;  /* 0x000000100610722b */ /* 0x040fe40000000802 */
[----:B------:R-:W-:-:S07]  /*1130*/  DFMA R18, R6, R18, R4 ;  /* 0x000000120612722b */ /* 0x000fce0000000004 */
[----:B------:R-:W-:Y:S01]  /*1140*/  STG.E.128 desc[UR4][R20.64], R16 ;  /* 0x0000001014007986 */ /* 0x000fe2000c101d04 */
[----:B------:R-:W-:Y:S05]  /*1150*/  EXIT ;  /* 0x000000000000794d */ /* 0x000fea0003800000 */
        .weak           $__internal_0_$__cuda_sm20_div_rn_f64_full
        .type           $__internal_0_$__cuda_sm20_div_rn_f64_full,@function
        .size           $__internal_0_$__cuda_sm20_div_rn_f64_full,($_Z16LinearStepKernelP7double2d$__internal_trig_reduction_slowpathd - $__internal_0_$__cuda_sm20_div_rn_f64_full)
$__internal_0_$__cuda_sm20_div_rn_f64_full:
[C---:B------:R-:W-:Y:S01]  /*1160*/  FSETP.GEU.AND P0, PT, |R9|.reuse, 1.469367938527859385e-39, PT ;  /* 0x001000000900780b */ /* 0x040fe20003f0e200 */
[----:B------:R-:W-:Y:S01]  /*1170*/  IMAD.U32 R2, RZ, RZ, UR4 ;  /* 0x00000004ff027e24 */ /* 0x000fe2000f8e00ff */
[----:B------:R-:W-:Y:S01]  /*1180*/  LOP3.LUT R3, R9, 0x800fffff, RZ, 0xc0, !PT ;  /* 0x800fffff09037812 */ /* 0x000fe200078ec0ff */
[----:B------:R-:W-:Y:S01]  /*1190*/  IMAD.U32 R4, RZ, RZ, UR4 ;  /* 0x00000004ff047e24 */ /* 0x000fe2000f8e00ff */
[----:B------:R-:W-:Y:S01]  /*11a0*/  FSETP.GEU.AND P2, PT, |R7|, 1.469367938527859385e-39, PT ;  /* 0x001000000700780b */ /* 0x000fe20003f4e200 */
[----:B------:R-:W-:Y:S01]  /*11b0*/  IMAD.MOV.U32 R14, RZ, RZ, 0x1 ;  /* 0x00000001ff0e7424 */ /* 0x000fe200078e00ff */
[----:B------:R-:W-:Y:S01]  /*11c0*/  LOP3.LUT R5, R3, 0x3ff00000, RZ, 0xfc, !PT ;  /* 0x3ff0000003057812 */ /* 0x000fe200078efcff */
[----:B------:R-:W-:Y:S01]  /*11d0*/  IMAD.MOV.U32 R3, RZ, RZ, R9 ;  /* 0x000000ffff037224 */ /* 0x000fe200078e0009 */
[----:B------:R-:W-:Y:S01]  /*11e0*/  LOP3.LUT R10, R7, 0x7ff00000, RZ, 0xc0, !PT ;  /* 0x7ff00000070a7812 */ /* 0x000fe200078ec0ff */
[----:B------:R-:W-:Y:S01]  /*11f0*/  IMAD.MOV.U32 R8, RZ, RZ, R6 ;  /* 0x000000ffff087224 */ /* 0x000fe200078e0006 */
[----:B------:R-:W-:Y:S03]  /*1200*/  BSSY.RECONVERGENT B2, `(.L_x_31) ;  /* 0x0000050000027945 */ /* 0x000fe60003800200 */
[----:B------:R-:W-:-:S04]  /*1210*/  @!P0 DMUL R4, R2, 8.98846567431157953865e+307 ;  /* 0x7fe0000002048828 */ /* 0x000fc80000000000 */
[----:B------:R-:W-:Y:S02]  /*1220*/  @!P2 LOP3.LUT R11, R3, 0x7ff00000, RZ, 0xc0, !PT ;  /* 0x7ff00000030ba812 */ /* 0x000fe400078ec0ff */
[----:B------:R-:W0:Y:S02]  /*1230*/  MUFU.RCP64H R15, R5 ;  /* 0x00000005000f7308 */ /* 0x000e240000001800 */
[----:B------:R-:W-:Y:S01]  /*1240*/  @!P2 ISETP.GE.U32.AND P3, PT, R10, R11, PT ;  /* 0x0000000b0a00a20c */ /* 0x000fe20003f66070 */
[----:B------:R-:W-:Y:S01]  /*1250*/  IMAD.MOV.U32 R11, RZ, RZ, 0x1ca00000 ;  /* 0x1ca00000ff0b7424 */ /* 0x000fe200078e00ff */
[----:B0-----:R-:W-:-:S08]  /*1260*/  DFMA R12, R14, -R4, 1 ;  /* 0x3ff000000e0c742b */ /* 0x001fd00000000804 */
[----:B------:R-:W-:Y:S01]  /*1270*/  DFMA R16, R12, R12, R12 ;  /* 0x0000000c0c10722b */ /* 0x000fe2000000000c */
[----:B------:R-:W-:-:S04]  /*1280*/  LOP3.LUT R13, R9, 0x7ff00000, RZ, 0xc0, !PT ;  /* 0x7ff00000090d7812 */ /* 0x000fc800078ec0ff */
[----:B------:R-:W-:Y:S01]  /*1290*/  ISETP.GE.U32.AND P1, PT, R10, R13, PT ;  /* 0x0000000d0a00720c */ /* 0x000fe20003f26070 */
[----:B------:R-:W-:Y:S02]  /*12a0*/  IMAD.MOV.U32 R19, RZ, RZ, R13 ;  /* 0x000000ffff137224 */ /* 0x000fe400078e000d */
[----:B------:R-:W-:Y:S01]  /*12b0*/  DFMA R14, R14, R16, R14 ;  /* 0x000000100e0e722b */ /* 0x000fe2000000000e */
[----:B------:R-:W-:Y:S01]  /*12c0*/  @!P0 LOP3.LUT R19, R5, 0x7ff00000, RZ, 0xc0, !PT ;  /* 0x7ff0000005138812 */ /* 0x000fe200078ec0ff */
[----:B------:R-:W-:Y:S01]  /*12d0*/  @!P2 IMAD.MOV.U32 R16, RZ, RZ, RZ ;  /* 0x000000ffff10a224 */ /* 0x000fe200078e00ff */
[C---:B------:R-:W-:Y:S02]  /*12e0*/  @!P2 SEL R17, R11.reuse, 0x63400000, !P3 ;  /* 0x634000000b11a807 */ /* 0x040fe40005800000 */
[----:B------:R-:W-:Y:S01]  /*12f0*/  SEL R9, R11, 0x63400000, !P1 ;  /* 0x634000000b097807 */ /* 0x000fe20004800000 */
[----:B------:R-:W-:Y:S01]  /*1300*/  VIADD R22, R19, 0xffffffff ;  /* 0xffffffff13167836 */ /* 0x000fe20000000000 */
[--C-:B------:R-:W-:Y:S01]  /*1310*/  @!P2 LOP3.LUT R17, R17, 0x80000000, R7.reuse, 0xf8, !PT ;  /* 0x800000001111a812 */ /* 0x100fe200078ef807 */
[----:B------:R-:W-:Y:S01]  /*1320*/  DFMA R20, R14, -R4, 1 ;  /* 0x3ff000000e14742b */ /* 0x000fe20000000804 */
[----:B------:R-:W-:-:S02]  /*1330*/  LOP3.LUT R9, R9, 0x800fffff, R7, 0xf8, !PT ;  /* 0x800fffff09097812 */ /* 0x000fc400078ef807 */
[----:B------:R-:W-:-:S05]  /*1340*/  @!P2 LOP3.LUT R17, R17, 0x100000, RZ, 0xfc, !PT ;  /* 0x001000001111a812 */ /* 0x000fca00078efcff */
[----:B------:R-:W-:Y:S02]  /*1350*/  DFMA R14, R14, R20, R14 ;  /* 0x000000140e0e722b */ /* 0x000fe4000000000e */
[----:B------:R-:W-:Y:S01]  /*1360*/  @!P2 DFMA R8, R8, 2, -R16 ;  /* 0x400000000808a82b */ /* 0x000fe20000000810 */
[----:B------:R-:W-:-:S07]  /*1370*/  IMAD.MOV.U32 R20, RZ, RZ, R10 ;  /* 0x000000ffff147224 */ /* 0x000fce00078e000a */
[----:B------:R-:W-:Y:S02]  /*1380*/  DMUL R16, R14, R8 ;  /* 0x000000080e107228 */ /* 0x000fe40000000000 */
[----:B------:R-:W-:-:S05]  /*1390*/  @!P2 LOP3.LUT R20, R9, 0x7ff00000, RZ, 0xc0, !PT ;  /* 0x7ff000000914a812 */ /* 0x000fca00078ec0ff */
[----:B------:R-:W-:Y:S01]  /*13a0*/  VIADD R21, R20, 0xffffffff ;  /* 0xffffffff14157836 */ /* 0x000fe20000000000 */
[----:B------:R-:W-:-:S04]  /*13b0*/  DFMA R12, R16, -R4, R8 ;  /* 0x80000004100c722b */ /* 0x000fc80000000008 */
[----:B------:R-:W-:-:S04]  /*13c0*/  ISETP.GT.U32.AND P0, PT, R21, 0x7feffffe, PT ;  /* 0x7feffffe1500780c */ /* 0x000fc80003f04070 */
[----:B------:R-:W-:Y:S01]  /*13d0*/  ISETP.GT.U32.OR P0, PT, R22, 0x7feffffe, P0 ;  /* 0x7feffffe1600780c */ /* 0x000fe20000704470 */
[----:B------:R-:W-:-:S12]  /*13e0*/  DFMA R12, R14, R12, R16 ;  /* 0x0000000c0e0c722b */ /* 0x000fd80000000010 */
[----:B------:R-:W-:Y:S05]  /*13f0*/  @P0 BRA `(.L_x_32) ;  /* 0x00000000006c0947 */ /* 0x000fea0003800000 */
[----:B------:R-:W-:-:S04]  /*1400*/  LOP3.LUT R7, R3, 0x7ff00000, RZ, 0xc0, !PT ;  /* 0x7ff0000003077812 */ /* 0x000fc800078ec0ff */
[CC--:B------:R-:W-:Y:S02]  /*1410*/  VIADDMNMX R6, R10.reuse, -R7.reuse, 0xb9600000, !PT ;  /* 0xb96000000a067446 */ /* 0x0c0fe40007800907 */
[----:B------:R-:W-:Y:S02]  /*1420*/  ISETP.GE.U32.AND P0, PT, R10, R7, PT ;  /* 0x000000070a00720c */ /* 0x000fe40003f06070 */
[----:B------:R-:W-:Y:S02]  /*1430*/  VIMNMX R6, PT, PT, R6, 0x46a00000, PT ;  /* 0x46a0000006067848 */ /* 0x000fe40003fe0100 */
[----:B------:R-:W-:-:S05]  /*1440*/  SEL R11, R11, 0x63400000, !P0 ;  /* 0x634000000b0b7807 */ /* 0x000fca0004000000 */
[----:B------:R-:W-:Y:S02]  /*1450*/  IMAD.IADD R14, R6, 0x1, -R11 ;  /* 0x00000001060e7824 */ /* 0x000fe400078e0a0b */
[----:B------:R-:W-:Y:S02]  /*1460*/  IMAD.MOV.U32 R6, RZ, RZ, RZ ;  /* 0x000000ffff067224 */ /* 0x000fe400078e00ff */
[----:B------:R-:W-:-:S06]  /*1470*/  VIADD R7, R14, 0x7fe00000 ;  /* 0x7fe000000e077836 */ /* 0x000fcc0000000000 */
[----:B------:R-:W-:-:S10]  /*1480*/  DMUL R10, R12, R6 ;  /* 0x000000060c0a7228 */ /* 0x000fd40000000000 */
[----:B------:R-:W-:-:S13]  /*1490*/  FSETP.GTU.AND P0, PT, |R11|, 1.469367938527859385e-39, PT ;  /* 0x001000000b00780b */ /* 0x000fda0003f0c200 */
[----:B------:R-:W-:Y:S05]  /*14a0*/  @P0 BRA `(.L_x_33) ;  /* 0x0000000000940947 */ /* 0x000fea0003800000 */
[----:B------:R-:W-:Y:S01]  /*14b0*/  DFMA R4, R12, -R4, R8 ;  /* 0x800000040c04722b */ /* 0x000fe20000000008 */
[----:B------:R-:W-:-:S09]  /*14c0*/  IMAD.MOV.U32 R6, RZ, RZ, RZ ;  /* 0x000000ffff067224 */ /* 0x000fd200078e00ff */
[C---:B------:R-:W-:Y:S02]  /*14d0*/  FSETP.NEU.AND P0, PT, R5.reuse, RZ, PT ;  /* 0x000000ff0500720b */ /* 0x040fe40003f0d000 */
[----:B------:R-:W-:-:S04]  /*14e0*/  LOP3.LUT R9, R5, 0x80000000, R3, 0x48, !PT ;  /* 0x8000000005097812 */ /* 0x000fc800078e4803 */
[----:B------:R-:W-:-:S07]  /*14f0*/  LOP3.LUT R7, R9, R7, RZ, 0xfc, !PT ;  /* 0x0000000709077212 */ /* 0x000fce00078efcff */
[----:B------:R-:W-:Y:S05]  /*1500*/  @!P0 BRA `(.L_x_33) ;  /* 0x00000000007c8947 */ /* 0x000fea0003800000 */
[----:B------:R-:W-:Y:S01]  /*1510*/  IMAD.MOV R3, RZ, RZ, -R14 ;  /* 0x000000ffff037224 */ /* 0x000fe200078e0a0e */
[----:B------:R-:W-:Y:S01]  /*1520*/  DMUL.RP R6, R12, R6 ;  /* 0x000000060c067228 */ /* 0x000fe20000008000 */
[----:B------:R-:W-:-:S06]  /*1530*/  IMAD.MOV.U32 R2, RZ, RZ, RZ ;  /* 0x000000ffff027224 */ /* 0x000fcc00078e00ff */
[----:B------:R-:W-:-:S03]  /*1540*/  DFMA R2, R10, -R2, R12 ;  /* 0x800000020a02722b */ /* 0x000fc6000000000c */
[----:B------:R-:W-:-:S03]  /*1550*/  LOP3.LUT R9, R7, R9, RZ, 0x3c, !PT ;  /* 0x0000000907097212 */ /* 0x000fc600078e3cff */
[----:B------:R-:W-:-:S04]  /*1560*/  IADD3 R2, PT, PT, -R14, -0x43300000, RZ ;  /* 0xbcd000000e027810 */ /* 0x000fc80007ffe1ff */
[----:B------:R-:W-:-:S04]  /*1570*/  FSETP.NEU.AND P0, PT, |R3|, R2, PT ;  /* 0x000000020300720b */ /* 0x000fc80003f0d200 */
[----:B------:R-:W-:Y:S02]  /*1580*/  FSEL R10, R6, R10, !P0 ;  /* 0x0000000a060a7208 */ /* 0x000fe40004000000 */
[----:B------:R-:W-:Y:S01]  /*1590*/  FSEL R11, R9, R11, !P0 ;  /* 0x0000000b090b7208 */ /* 0x000fe20004000000 */
[----:B------:R-:W-:Y:S06]  /*15a0*/  BRA `(.L_x_33) ;  /* 0x0000000000547947 */ /* 0x000fec0003800000 */
.L_x_32:
[----:B------:R-:W-:-:S14]  /*15b0*/  DSETP.NAN.AND P0, PT, R6, R6, PT ;  /* 0x000000060600722a */ /* 0x000fdc0003f08000 */
[----:B------:R-:W-:Y:S05]  /*15c0*/  @P0 BRA `(.L_x_34) ;  /* 0x0000000000440947 */ /* 0x000fea0003800000 */
[----:B------:R-:W-:-:S14]  /*15d0*/  DSETP.NAN.AND P0, PT, R2, R2, PT ;  /* 0x000000020200722a */ /* 0x000fdc0003f08000 */
[----:B------:R-:W-:Y:S05]  /*15e0*/  @P0 BRA `(.L_x_35) ;  /* 0x0000000000300947 */ /* 0x000fea0003800000 */
[----:B------:R-:W-:Y:S01]  /*15f0*/  ISETP.NE.AND P0, PT, R20, R19, PT ;  /* 0x000000131400720c */ /* 0x000fe20003f05270 */
[----:B------:R-:W-:Y:S02]  /*1600*/  IMAD.MOV.U32 R10, RZ, RZ, 0x0 ;  /* 0x00000000ff0a7424 */ /* 0x000fe400078e00ff */
[----:B------:R-:W-:-:S10]  /*1610*/  IMAD.MOV.U32 R11, RZ, RZ, -0x80000 ;  /* 0xfff80000ff0b7424 */ /* 0x000fd400078e00ff */
[----:B------:R-:W-:Y:S05]  /*1620*/  @!P0 BRA `(.L_x_33) ;  /* 0x0000000000348947 */ /* 0x000fea0003800000 */
[----:B------:R-:W-:Y:S02]  /*1630*/  ISETP.NE.AND P0, PT, R20, 0x7ff00000, PT ;  /* 0x7ff000001400780c */ /* 0x000fe40003f05270 */
[----:B------:R-:W-:Y:S02]  /*1640*/  LOP3.LUT R11, R7, 0x80000000, R3, 0x48, !PT ;  /* 0x80000000070b7812 */ /* 0x000fe400078e4803 */
[----:B------:R-:W-:-:S13]  /*1650*/  ISETP.EQ.OR P0, PT, R19, RZ, !P0 ;  /* 0x000000ff1300720c */ /* 0x000fda0004702670 */
[----:B------:R-:W-:Y:S01]  /*1660*/  @P0 LOP3.LUT R2, R11, 0x7ff00000, RZ, 0xfc, !PT ;  /* 0x7ff000000b020812 */ /* 0x000fe200078efcff */
[----:B------:R-:W-:Y:S02]  /*1670*/  @!P0 IMAD.MOV.U32 R10, RZ, RZ, RZ ;  /* 0x000000ffff0a8224 */ /* 0x000fe400078e00ff */
[----:B------:R-:W-:Y:S02]  /*1680*/  @P0 IMAD.MOV.U32 R10, RZ, RZ, RZ ;  /* 0x000000ffff0a0224 */ /* 0x000fe400078e00ff */
[----:B------:R-:W-:Y:S01]  /*1690*/  @P0 IMAD.MOV.U32 R11, RZ, RZ, R2 ;  /* 0x000000ffff0b0224 */ /* 0x000fe200078e0002 */
[----:B------:R-:W-:Y:S06]  /*16a0*/  BRA `(.L_x_33) ;  /* 0x0000000000147947 */ /* 0x000fec0003800000 */
.L_x_35:
[----:B------:R-:W-:Y:S01]  /*16b0*/  LOP3.LUT R11, R3, 0x80000, RZ, 0xfc, !PT ;  /* 0x00080000030b7812 */ /* 0x000fe200078efcff */
[----:B------:R-:W-:Y:S01]  /*16c0*/  IMAD.MOV.U32 R10, RZ, RZ, R2 ;  /* 0x000000ffff0a7224 */ /* 0x000fe200078e0002 */
[----:B------:R-:W-:Y:S06]  /*16d0*/  BRA `(.L_x_33) ;  /* 0x0000000000087947 */ /* 0x000fec0003800000 */
.L_x_34:
[----:B------:R-:W-:Y:S01]  /*16e0*/  LOP3.LUT R11, R7, 0x80000, RZ, 0xfc, !PT ;  /* 0x00080000070b7812 */ /* 0x000fe200078efcff */
[----:B------:R-:W-:-:S07]  /*16f0*/  IMAD.MOV.U32 R10, RZ, RZ, R6 ;  /* 0x000000ffff0a7224 */ /* 0x000fce00078e0006 */
.L_x_33:
[----:B------:R-:W-:Y:S05]  /*1700*/  BSYNC.RECONVERGENT B2 ;  /* 0x0000000000027941 */ /* 0x000fea0003800200 */
.L_x_31:
[----:B------:R-:W-:Y:S02]  /*1710*/  IMAD.MOV.U32 R2, RZ, RZ, R0 ;  /* 0x000000ffff027224 */ /* 0x000fe400078e0000 */
[----:B------:R-:W-:-:S04]  /*1720*/  IMAD.MOV.U32 R3, RZ, RZ, 0x0 ;  /* 0x00000000ff037424 */ /* 0x000fc800078e00ff */
[----:B------:R-:W-:Y:S05]  /*1730*/  RET.REL.NODEC R2 `(_Z16LinearStepKernelP7double2d) ;  /* 0xffffffe802307950 */ /* 0x000fea0003c3ffff */
        .type           $_Z16LinearStepKernelP7double2d$__internal_trig_reduction_slowpathd,@function
        .size           $_Z16LinearStepKernelP7double2d$__internal_trig_reduction_slowpathd,(.L_x_76 - $_Z16LinearStepKernelP7double2d$__internal_trig_reduction_slowpathd)
$_Z16LinearStepKernelP7double2d$__internal_trig_reduction_slowpathd:
        /* <DEDUP_REMOVED lines=21> */
[----:B------:R-:W-:Y:S01]  /*1890*/  IMAD.MOV.U32 R22, RZ, RZ, RZ ;  /* 0x000000ffff167224 */ /* 0x000fe200078e00ff */
[----:B------:R-:W-:Y:S02]  /*18a0*/  CS2R R12, SRZ ;  /* 0x00000000000c7805 */ /* 0x000fe4000001ff00 */
[----:B------:R-:W-:-:S07]  /*18b0*/  LOP3.LUT R23, R23, 0x80000000, RZ, 0xfc, !PT ;  /* 0x8000000017177812 */ /* 0x000fce00078efcff */
.L_x_40:
        /* <DEDUP_REMOVED lines=20> */
[C---:B------:R-:W-:Y:S01]  /*1a00*/  IMAD R25, R22.reuse, 0x8, R1 ;  /* 0x0000000816197824 */ /* 0x040fe200078e0201 */
[----:B------:R-:W-:Y:S01]  /*1a10*/  IADD3.X R24, P1, PT, R11, R24, RZ, P1, !PT ;  /* 0x000000180b187210 */ /* 0x000fe20000f3e4ff */
[----:B------:R-:W-:-:S03]  /*1a20*/  VIADD R22, R22, 0x1 ;  /* 0x0000000116167836 */ /* 0x000fc60000000000 */
[----:B------:R0:W-:Y:S01]  /*1a30*/  STL.64 [R25], R12 ;  /* 0x0000000c19007387 */ /* 0x0001e20000100a00 */
[----:B------:R-:W-:Y:S02]  /*1a40*/  IMAD.X R11, RZ, RZ, R10, P1 ;  /* 0x000000ffff0b7224 */ /* 0x000fe400008e060a */
[----:B0-----:R-:W-:Y:S02]  /*1a50*/  IMAD.MOV.U32 R12, RZ, RZ, R24 ;  /* 0x000000ffff0c7224 */ /* 0x001fe400078e0018 */
[----:B------:R-:W-:Y:S02]  /*1a60*/  IMAD.MOV.U32 R13, RZ, RZ, R11 ;  /* 0x000000ffff0d7224 */ /* 0x000fe400078e000b */
[----:B------:R-:W-:Y:S05]  /*1a70*/  @P0 BRA `(.L_x_40) ;  /* 0xfffffffc00900947 */ /* 0x000fea000383ffff */
[----:B------:R-:W-:Y:S05]  /*1a80*/  BSYNC.RECONVERGENT B3 ;  /* 0x0000000000037941 */ /* 0x000fea0003800200 */
.L_x_39:
[----:B------:R-:W-:-:S07]  /*1a90*/  IMAD.MOV.U32 R15, RZ, RZ, R0 ;  /* 0x000000ffff0f7224 */ /* 0x000fce00078e0000 */
.L_x_38:
[----:B------:R-:W-:Y:S05]  /*1aa0*/  BSYNC.RECONVERGENT B2 ;  /* 0x0000000000027941 */ /* 0x000fea0003800200 */
.L_x_37:
[----:B------:R-:W-:Y:S01]  /*1ab0*/  LOP3.LUT P0, R25, R14, 0x3f, RZ, 0xc0, !PT ;  /* 0x0000003f0e197812 */ /* 0x000fe2000780c0ff */
        /* <DEDUP_REMOVED lines=10> */
[CC--:B---3--:R-:W-:Y:S02]  /*1b60*/  @P0 SHF.L.U32 R19, R10.reuse, R25.reuse, RZ ;  /* 0x000000190a130219 */ /* 0x0c8fe400000006ff */
        /* <DEDUP_REMOVED lines=11> */
[----:B------:R-:W-:Y:S02]  /*1c20*/  @P0 SHF.R.U32.HI R0, RZ, R0, R23 ;  /* 0x00000000ff000219 */ /* 0x000fe40000011617 */
[----:B------:R-:W-:Y:S02]  /*1c30*/  @P0 LOP3.LUT R8, R15, R22, RZ, 0xfc, !PT ;  /* 0x000000160f080212 */ /* 0x000fe400078efcff */
[----:B------:R-:W-:Y:S02]  /*1c40*/  SHF.L.U64.HI R13, R10, 0x2, R11 ;  /* 0x000000020a0d7819 */ /* 0x000fe4000001020b */
[----:B------:R-:W-:Y:S02]  /*1c50*/  @P0 LOP3.LUT R9, R25, R0, RZ, 0xfc, !PT ;  /* 0x0000000019090212 */ /* 0x000fe400078efcff */
[----:B------:R-:W-:Y:S02]  /*1c60*/  SHF.L.W.U32.HI R11, R11, 0x2, R8 ;  /* 0x000000020b0b7819 */ /* 0x000fe40000010e08 */
        /* <DEDUP_REMOVED lines=22> */
[--C-:B------:R-:W-:Y:S02]  /*1dd0*/  SHF.R.U64 R14, R12, 0x1, R13.reuse ;  /* 0x000000010c0e7819 */ /* 0x100fe4000000120d */
[C---:B------:R-:W-:Y:S02]  /*1de0*/  LOP3.LUT R12, R10.reuse, 0x3f, RZ, 0xc0, !PT ;  /* 0x0000003f0a0c7812 */ /* 0x040fe400078ec0ff */
        /* <DEDUP_REMOVED lines=8> */
.L_x_42:
[----:B------:R-:W-:Y:S05]  /*1e70*/  BSYNC.RECONVERGENT B2 ;  /* 0x0000000000027941 */ /* 0x000fea0003800200 */
.L_x_41:
[----:B------:R-:W-:-:S04]  /*1e80*/  IMAD.WIDE.U32 R14, R11, 0x2168c235, RZ ;  /* 0x2168c2350b0e7825 */ /* 0x000fc800078e00ff */
[----:B------:R-:W-:Y:S01]  /*1e90*/  IMAD.MOV.U32 R12, RZ, RZ, R15 ;  /* 0x000000ffff0c7224 */ /* 0x000fe200078e000f */
[----:B------:R-:W-:Y:S01]  /*1ea0*/  IADD3 RZ, P1, PT, R14, R14, RZ ;  /* 0x0000000e0eff7210 */ /* 0x000fe20007f3e0ff */
[----:B------:R-:W-:Y:S02]  /*1eb0*/  IMAD.MOV.U32 R13, RZ, RZ, RZ ;  /* 0x000000ffff0d7224 */ /* 0x000fe400078e00ff */
[----:B------:R-:W-:Y:S02]  /*1ec0*/  IMAD R15, R0, -0x36f0255e, RZ ;  /* 0xc90fdaa2000f7824 */ /* 0x000fe400078e02ff */
[----:B------:R-:W-:-:S04]  /*1ed0*/  IMAD.WIDE.U32 R12, R11, -0x36f0255e, R12 ;  /* 0xc90fdaa20b0c7825 */ /* 0x000fc800078e000c */
[----:B------:R-:W-:-:S04]  /*1ee0*/  IMAD.HI.U32 R11, R0, -0x36f0255e, RZ ;  /* 0xc90fdaa2000b7827 */ /* 0x000fc800078e00ff */
        /* <DEDUP_REMOVED lines=16> */
[----:B------:R-:W-:-:S02]  /*1ff0*/  @!P0 LOP3.LUT R0, R0, 0x80000000, RZ, 0x3c, !PT ;  /* 0x8000000000008812 */ /* 0x000fc400078e3cff */
[----:B------:R-:W-:-:S04]  /*2000*/  SHF.R.U64 R11, R11, 0xa, R12 ;  /* 0x0000000a0b0b7819 */ /* 0x000fc8000000120c */
[----:B------:R-:W-:-:S04]  /*2010*/  IADD3 R11, P2, PT, R11, 0x1, RZ ;  /* 0x000000010b0b7810 */ /* 0x000fc80007f5e0ff */
[----:B------:R-:W-:-:S04]  /*2020*/  LEA.HI.X R12, R12, RZ, RZ, 0x16, P2 ;  /* 0x000000ff0c0c7211 */ /* 0x000fc800010fb4ff */
[--C-:B------:R-:W-:Y:S02]  /*2030*/  SHF.R.U64 R10, R11, 0x1, R12.reuse ;  /* 0x000000010b0a7819 */ /* 0x100fe4000000120c */
[----:B------:R-:W-:Y:S01]  /*2040*/  SHF.R.U32.HI R11, RZ, 0x1e, R9 ;  /* 0x0000001eff0b7819 */ /* 0x000fe20000011609 */
[----:B------:R-:W-:Y:S01]  /*2050*/  IMAD.SHL.U32 R9, R13, 0x100000, RZ ;  /* 0x001000000d097824 */ /* 0x000fe200078e00ff */
[----:B------:R-:W-:Y:S02]  /*2060*/  SHF.R.U32.HI R12, RZ, 0x1, R12 ;  /* 0x00000001ff0c7819 */ /* 0x000fe4000001160c */
[----:B------:R-:W-:Y:S02]  /*2070*/  IADD3 R10, P2, P3, RZ, RZ, R10 ;  /* 0x000000ffff0a7210 */ /* 0x000fe40007b5e00a */
[----:B------:R-:W-:Y:S02]  /*2080*/  LEA.HI R8, R8, R11, RZ, 0x1 ;  /* 0x0000000b08087211 */ /* 0x000fe400078f08ff */
[----:B------:R-:W-:-:S03]  /*2090*/  IADD3.X R9, PT, PT, R9, 0x3fe00000, R12, P2, P3 ;  /* 0x3fe0000009097810 */ /* 0x000fc600017e640c */
[----:B------:R-:W-:Y:S01]  /*20a0*/  @P1 IMAD.MOV R8, RZ, RZ, -R8 ;  /* 0x000000ffff081224 */ /* 0x000fe200078e0a08 */
[----:B------:R-:W-:-:S07]  /*20b0*/  LOP3.LUT R11, R9, R0, RZ, 0xfc, !PT ;  /* 0x00000000090b7212 */ /* 0x000fce00078efcff */
.L_x_36:
[----:B------:R-:W-:Y:S02]  /*20c0*/  IMAD.MOV.U32 R21, RZ, RZ, 0x0 ;  /* 0x00000000ff157424 */ /* 0x000fe400078e00ff */
[----:B------:R-:W-:Y:S02]  /*20d0*/  IMAD.MOV.U32 R0, RZ, RZ, R8 ;  /* 0x000000ffff007224 */ /* 0x000fe400078e0008 */
[----:B------:R-:W-:Y:S05]  /*20e0*/  RET.REL.NODEC R20 `(_Z16LinearStepKernelP7double2d) ;  /* 0xffffffdc14c47950 */ /* 0x000fea0003c3ffff */
.L_x_43:
        /* <DEDUP_REMOVED lines=9> */
.L_x_76:


//--------------------- .text._Z14boundabsKernelP7double2 --------------------------
	.section	.text._Z14boundabsKernelP7double2,"ax",@progbits
	.align	128
        .global         _Z14boundabsKernelP7double2
        .type           _Z14boundabsKernelP7double2,@function
        .size           _Z14boundabsKernelP7double2,(.L_x_77 - _Z14boundabsKernelP7double2)
        .other          _Z14boundabsKernelP7double2,@"STO_CUDA_ENTRY STV_DEFAULT"
_Z14boundabsKernelP7double2:
.text._Z14boundabsKernelP7double2:
[----:B------:R-:W-:Y:S01]  /*0000*/  LDC R1, c[0x0][0x37c] ;  /* 0x0000df00ff017b82 */ /* 0x000fe20000000800 */
[----:B------:R-:W0:Y:S07]  /*0010*/  S2R R3, SR_TID.X ;  /* 0x0000000000037919 */ /* 0x000e2e0000002100 */
[----:B------:R-:W0:Y:S01]  /*0020*/  S2UR UR6, SR_CTAID.X ;  /* 0x00000000000679c3 */ /* 0x000e220000002500 */
[----:B------:R-:W1:Y:S07]  /*0030*/  LDCU.64 UR4, c[0x0][0x358] ;  /* 0x00006b00ff0477ac */ /* 0x000e6e0008000a00 */
[----:B------:R-:W0:Y:S08]  /*0040*/  LDC R0, c[0x0][0x360] ;  /* 0x0000d800ff007b82 */ /* 0x000e300000000800 */
[----:B------:R-:W2:Y:S01]  /*0050*/  LDC.64 R8, c[0x0][0x380] ;  /* 0x0000e000ff087b82 */ /* 0x000ea20000000a00 */
[----:B0-----:R-:W-:-:S04]  /*0060*/  IMAD R0, R0, UR6, R3 ;  /* 0x0000000600007c24 */ /* 0x001fc8000f8e0203 */
[----:B--2---:R-:W-:-:S05]  /*0070*/  IMAD.WIDE R8, R0, 0x10, R8 ;  /* 0x0000001000087825 */ /* 0x004fca00078e0208 */
[----:B-1----:R0:W5:Y:S01]  /*0080*/  LDG.E.128 R4, desc[UR4][R8.64] ;  /* 0x0000000408047981 */ /* 0x002162000c1e1d00 */
[----:B------:R-:W1:Y:S01]  /*0090*/  MUFU.RCP64H R3, 100 ;  /* 0x4059000000037908 */ /* 0x000e620000001800 */
[----:B------:R-:W-:Y:S01]  /*00a0*/  IMAD.MOV.U32 R12, RZ, RZ, 0x0 ;  /* 0x00000000ff0c7424 */ /* 0x000fe200078e00ff */
[----:B------:R-:W-:Y:S01]  /*00b0*/  BSSY.RECONVERGENT B0, `(.L_x_44) ;  /* 0x0000012000007945 */ /* 0x000fe20003800200 */
[----:B------:R-:W-:Y:S02]  /*00c0*/  IMAD.MOV.U32 R13, RZ, RZ, 0x40590000 ;  /* 0x40590000ff0d7424 */ /* 0x000fe400078e00ff */
[----:B------:R-:W-:-:S06]  /*00d0*/  IMAD.MOV.U32 R2, RZ, RZ, 0x1 ;  /* 0x00000001ff027424 */ /* 0x000fcc00078e00ff */
[----:B-1----:R-:W-:-:S08]  /*00e0*/  DFMA R10, R2, -R12, 1 ;  /* 0x3ff00000020a742b */ /* 0x002fd0000000080c */
[----:B------:R-:W-:-:S08]  /*00f0*/  DFMA R10, R10, R10, R10 ;  /* 0x0000000a0a0a722b */ /* 0x000fd0000000000a */
[----:B------:R-:W-:-:S08]  /*0100*/  DFMA R10, R2, R10, R2 ;  /* 0x0000000a020a722b */ /* 0x000fd00000000002 */
[C---:B------:R-:W-:Y:S01]  /*0110*/  DFMA R2, R10.reuse, -R12, 1 ;  /* 0x3ff000000a02742b */ /* 0x040fe2000000080c */
[----:B------:R-:W1:Y:S07]  /*0120*/  I2F.F64 R12, R0 ;  /* 0x00000000000c7312 */ /* 0x000e6e0000201c00 */
[----:B------:R-:W-:-:S08]  /*0130*/  DFMA R2, R10, R2, R10 ;  /* 0x000000020a02722b */ /* 0x000fd0000000000a */
[----:B-1----:R-:W-:Y:S01]  /*0140*/  DMUL R10, R12, R2 ;  /* 0x000000020c0a7228 */ /* 0x002fe20000000000 */
[----:B------:R-:W-:-:S07]  /*0150*/  FSETP.GEU.AND P1, PT, |R13|, 6.5827683646048100446e-37, PT ;  /* 0x036000000d00780b */ /* 0x000fce0003f2e200 */
[----:B------:R-:W-:-:S08]  /*0160*/  DFMA R14, R10, -100, R12 ;  /* 0xc05900000a0e782b */ /* 0x000fd0000000000c */
[----:B------:R-:W-:-:S10]  /*0170*/  DFMA R2, R2, R14, R10 ;  /* 0x0000000e0202722b */ /* 0x000fd4000000000a */
[----:B------:R-:W-:-:S05]  /*0180*/  FFMA R10, RZ, 3.390625, R3 ;  /* 0x40590000ff0a7823 */ /* 0x000fca0000000003 */
[----:B------:R-:W-:-:S13]  /*0190*/  FSETP.GT.AND P0, PT, |R10|, 1.469367938527859385e-39, PT ;  /* 0x001000000a00780b */ /* 0x000fda0003f04200 */
[----:B0-----:R-:W-:Y:S05]  /*01a0*/  @P0 BRA P1, `(.L_x_45) ;  /* 0x0000000000080947 */ /* 0x001fea0000800000 */
[----:B------:R-:W-:-:S07]  /*01b0*/  MOV R14, 0x1d0 ;  /* 0x000001d0000e7802 */ /* 0x000fce0000000f00 */
[----:B-----5:R-:W-:Y:S05]  /*01c0*/  CALL.REL.NOINC `($__internal_1_$__cuda_sm20_div_rn_f64_full) ;  /* 0x0000000000407944 */ /* 0x020fea0003c00000 */
.L_x_45:
[----:B------:R-:W-:Y:S05]  /*01d0*/  BSYNC.RECONVERGENT B0 ;  /* 0x0000000000007941 */ /* 0x000fea0003800200 */
.L_x_44:
[----:B------:R-:W0:Y:S01]  /*01e0*/  LDC.64 R10, c[0x0][0x380] ;  /* 0x0000e000ff0a7b82 */ /* 0x000e220000000a00 */
[----:B-----5:R-:W-:Y:S02]  /*01f0*/  DMUL R12, RZ, R6 ;  /* 0x00000006ff0c7228 */ /* 0x020fe40000000000 */
[----:B------:R-:W-:Y:S01]  /*0200*/  DMUL R14, R6, R2 ;  /* 0x00000002060e7228 */ /* 0x000fe20000000000 */
[----:B------:R-:W-:-:S05]  /*0210*/  IADD3 R7, PT, PT, -R0, 0xfffff, RZ ;  /* 0x000fffff00077810 */ /* 0x000fca0007ffe1ff */
[----:B------:R-:W-:Y:S02]  /*0220*/  DFMA R12, R4, R2, -R12 ;  /* 0x00000002040c722b */ /* 0x000fe4000000080c */
[----:B------:R-:W-:-:S07]  /*0230*/  DFMA R14, RZ, R4, R14 ;  /* 0x00000004ff0e722b */ /* 0x000fce000000000e */
[----:B------:R-:W-:Y:S01]  /*0240*/  STG.E.128 desc[UR4][R8.64], R12 ;  /* 0x0000000c08007986 */ /* 0x000fe2000c101d04 */
[----:B0-----:R-:W-:-:S05]  /*0250*/  IMAD.WIDE R4, R7, 0x10, R10 ;  /* 0x0000001007047825 */ /* 0x001fca00078e020a */
[----:B------:R-:W2:Y:S02]  /*0260*/  LDG.E.128 R16, desc[UR4][R4.64] ;  /* 0x0000000404107981 */ /* 0x000ea4000c1e1d00 */
[----:B--2---:R-:W-:Y:S02]  /*0270*/  DMUL R6, RZ, R18 ;  /* 0x00000012ff067228 */ /* 0x004fe40000000000 */
[----:B------:R-:W-:-:S06]  /*0280*/  DMUL R22, R18, R2 ;  /* 0x0000000212167228 */ /* 0x000fcc0000000000 */
[----:B------:R-:W-:Y:S02]  /*0290*/  DFMA R20, R16, R2, -R6 ;  /* 0x000000021014722b */ /* 0x000fe40000000806 */
[----:B------:R-:W-:-:S07]  /*02a0*/  DFMA R22, RZ, R16, R22 ;  /* 0x00000010ff16722b */ /* 0x000fce0000000016 */
[----:B------:R-:W-:Y:S01]  /*02b0*/  STG.E.128 desc[UR4][R4.64], R20 ;  /* 0x0000001404007986 */ /* 0x000fe2000c101d04 */
[----:B------:R-:W-:Y:S05]  /*02c0*/  EXIT ;  /* 0x000000000000794d */ /* 0x000fea0003800000 */
        .weak           $__internal_1_$__cuda_sm20_div_rn_f64_full
        .type           $__internal_1_$__cuda_sm20_div_rn_f64_full,@function
        .size           $__internal_1_$__cuda_sm20_div_rn_f64_full,(.L_x_77 - $__internal_1_$__cuda_sm20_div_rn_f64_full)
$__internal_1_$__cuda_sm20_div_rn_f64_full:
[----:B------:R-:W-:Y:S01]  /*02d0*/  IMAD.MOV.U32 R3, RZ, RZ, 0x3ff90000 ;  /* 0x3ff90000ff037424 */ /* 0x000fe200078e00ff */
[C---:B------:R-:W-:Y:S01]  /*02e0*/  FSETP.GEU.AND P1, PT, |R13|.reuse, 1.469367938527859385e-39, PT ;  /* 0x001000000d00780b */ /* 0x040fe20003f2e200 */
[----:B------:R-:W-:Y:S01]  /*02f0*/  IMAD.MOV.U32 R2, RZ, RZ, 0x0 ;  /* 0x00000000ff027424 */ /* 0x000fe200078e00ff */
[----:B------:R-:W-:Y:S01]  /*0300*/  LOP3.LUT R15, R13, 0x7ff00000, RZ, 0xc0, !PT ;  /* 0x7ff000000d0f7812 */ /* 0x000fe200078ec0ff */
[----:B------:R-:W0:Y:S01]  /*0310*/  MUFU.RCP64H R17, R3 ;  /* 0x0000000300117308 */ /* 0x000e220000001800 */
[----:B------:R-:W-:Y:S01]  /*0320*/  IMAD.MOV.U32 R16, RZ, RZ, 0x1 ;  /* 0x00000001ff107424 */ /* 0x000fe200078e00ff */
[----:B------:R-:W-:Y:S01]  /*0330*/  BSSY.RECONVERGENT B1, `(.L_x_46) ;  /* 0x0000045000017945 */ /* 0x000fe20003800200 */
[----:B------:R-:W-:Y:S01]  /*0340*/  IMAD.MOV.U32 R23, RZ, RZ, 0x1ca00000 ;  /* 0x1ca00000ff177424 */ /* 0x000fe200078e00ff */
[----:B------:R-:W-:Y:S01]  /*0350*/  ISETP.GE.U32.AND P0, PT, R15, 0x40500000, PT ;  /* 0x405000000f00780c */ /* 0x000fe20003f06070 */
[----:B------:R-:W-:Y:S02]  /*0360*/  IMAD.MOV.U32 R22, RZ, RZ, R15 ;  /* 0x000000ffff167224 */ /* 0x000fe400078e000f */
[----:B------:R-:W-:Y:S01]  /*0370*/  IMAD.MOV.U32 R25, RZ, RZ, 0x40500000 ;  /* 0x40500000ff197424 */ /* 0x000fe200078e00ff */
[----:B------:R-:W-:-:S04]  /*0380*/  SEL R23, R23, 0x63400000, !P0 ;  /* 0x6340000017177807 */ /* 0x000fc80004000000 */
[----:B------:R-:W-:-:S04]  /*0390*/  @!P1 LOP3.LUT R18, R23, 0x80000000, R13, 0xf8, !PT ;  /* 0x8000000017129812 */ /* 0x000fc800078ef80d */
[----:B------:R-:W-:Y:S01]  /*03a0*/  @!P1 LOP3.LUT R19, R18, 0x100000, RZ, 0xfc, !PT ;  /* 0x0010000012139812 */ /* 0x000fe200078efcff */
[----:B0-----:R-:W-:Y:S01]  /*03b0*/  DFMA R10, R16, -R2, 1 ;  /* 0x3ff00000100a742b */ /* 0x001fe20000000802 */
[----:B------:R-:W-:-:S07]  /*03c0*/  @!P1 IMAD.MOV.U32 R18, RZ, RZ, RZ ;  /* 0x000000ffff129224 */ /* 0x000fce00078e00ff */
[----:B------:R-:W-:-:S08]  /*03d0*/  DFMA R10, R10, R10, R10 ;  /* 0x0000000a0a0a722b */ /* 0x000fd0000000000a */
[----:B------:R-:W-:Y:S01]  /*03e0*/  DFMA R16, R16, R10, R16 ;  /* 0x0000000a1010722b */ /* 0x000fe20000000010 */
[----:B------:R-:W-:Y:S01]  /*03f0*/  LOP3.LUT R11, R23, 0x800fffff, R13, 0xf8, !PT ;  /* 0x800fffff170b7812 */ /* 0x000fe200078ef80d */
[----:B------:R-:W-:-:S06]  /*0400*/  IMAD.MOV.U32 R10, RZ, RZ, R12 ;  /* 0x000000ffff0a7224 */ /* 0x000fcc00078e000c */
[----:B------:R-:W-:Y:S02]  /*0410*/  DFMA R20, R16, -R2, 1 ;  /* 0x3ff000001014742b */ /* 0x000fe40000000802 */
[----:B------:R-:W-:-:S06]  /*0420*/  @!P1 DFMA R10, R10, 2, -R18 ;  /* 0x400000000a0a982b */ /* 0x000fcc0000000812 */
[----:B------:R-:W-:-:S04]  /*0430*/  DFMA R16, R16, R20, R16 ;  /* 0x000000141010722b */ /* 0x000fc80000000010 */
[----:B------:R-:W-:-:S04]  /*0440*/  @!P1 LOP3.LUT R22, R11, 0x7ff00000, RZ, 0xc0, !PT ;  /* 0x7ff000000b169812 */ /* 0x000fc800078ec0ff */
[----:B------:R-:W-:Y:S01]  /*0450*/  DMUL R18, R16, R10 ;  /* 0x0000000a10127228 */ /* 0x000fe20000000000 */
[----:B------:R-:W-:-:S05]  /*0460*/  VIADD R24, R22, 0xffffffff ;  /* 0xffffffff16187836 */ /* 0x000fca0000000000 */
[----:B------:R-:W-:Y:S01]  /*0470*/  ISETP.GT.U32.AND P0, PT, R24, 0x7feffffe, PT ;  /* 0x7feffffe1800780c */ /* 0x000fe20003f04070 */
[----:B------:R-:W-:Y:S01]  /*0480*/  VIADD R24, R25, 0xffffffff ;  /* 0xffffffff19187836 */ /* 0x000fe20000000000 */
[----:B------:R-:W-:-:S04]  /*0490*/  DFMA R20, R18, -R2, R10 ;  /* 0x800000021214722b */ /* 0x000fc8000000000a */
[----:B------:R-:W-:-:S04]  /*04a0*/  ISETP.GT.U32.OR P0, PT, R24, 0x7feffffe, P0 ;  /* 0x7feffffe1800780c */ /* 0x000fc80000704470 */
[----:B------:R-:W-:-:S09]  /*04b0*/  DFMA R16, R16, R20, R18 ;  /* 0x000000141010722b */ /* 0x000fd20000000012 */
[----:B------:R-:W-:Y:S05]  /*04c0*/  @P0 BRA `(.L_x_47) ;  /* 0x0000000000680947 */ /* 0x000fea0003800000 */
[----:B------:R-:W-:-:S05]  /*04d0*/  IMAD.MOV.U32 R12, RZ, RZ, 0x40500000 ;  /* 0x40500000ff0c7424 */ /* 0x000fca00078e00ff */
[----:B------:R-:W-:-:S04]  /*04e0*/  VIADDMNMX R15, R15, -R12, 0xb9600000, !PT ;  /* 0xb96000000f0f7446 */ /* 0x000fc8000780090c */
[----:B------:R-:W-:-:S05]  /*04f0*/  VIMNMX R12, PT, PT, R15, 0x46a00000, PT ;  /* 0x46a000000f0c7848 */ /* 0x000fca0003fe0100 */
        /* <DEDUP_REMOVED lines=9> */
[----:B------:R-:W-:-:S04]  /*0590*/  LOP3.LUT R2, R3, 0x40590000, RZ, 0x3c, !PT ;  /* 0x4059000003027812 */ /* 0x000fc800078e3cff */
[----:B------:R-:W-:-:S04]  /*05a0*/  LOP3.LUT R11, R2, 0x80000000, RZ, 0xc0, !PT ;  /* 0x80000000020b7812 */ /* 0x000fc800078ec0ff */
[----:B------:R-:W-:-:S03]  /*05b0*/  LOP3.LUT R13, R11, R13, RZ, 0xfc, !PT ;  /* 0x0000000d0b0d7212 */ /* 0x000fc600078efcff */
[----:B------:R-:W-:Y:S05]  /*05c0*/  @!P0 BRA `(.L_x_48) ;  /* 0x00000000006c8947 */ /* 0x000fea0003800000 */
[----:B------:R-:W-:Y:S01]  /*05d0*/  IMAD.MOV R3, RZ, RZ, -R23 ;  /* 0x000000ffff037224 */ /* 0x000fe200078e0a17 */
[----:B------:R-:W-:Y:S01]  /*05e0*/  DMUL.RP R12, R16, R12 ;  /* 0x0000000c100c7228 */ /* 0x000fe20000008000 */
[----:B------:R-:W-:Y:S01]  /*05f0*/  IMAD.MOV.U32 R2, RZ, RZ, RZ ;  /* 0x000000ffff027224 */ /* 0x000fe200078e00ff */
[----:B------:R-:W-:-:S05]  /*0600*/  IADD3 R23, PT, PT, -R23, -0x43300000, RZ ;  /* 0xbcd0000017177810 */ /* 0x000fca0007ffe1ff */
[----:B------:R-:W-:-:S03]  /*0610*/  DFMA R2, R18, -R2, R16 ;  /* 0x800000021202722b */ /* 0x000fc60000000010 */
[----:B------:R-:W-:-:S07]  /*0620*/  LOP3.LUT R11, R13, R11, RZ, 0x3c, !PT ;  /* 0x0000000b0d0b7212 */ /* 0x000fce00078e3cff */
[----:B------:R-:W-:-:S04]  /*0630*/  FSETP.NEU.AND P0, PT, |R3|, R23, PT ;  /* 0x000000170300720b */ /* 0x000fc80003f0d200 */
[----:B------:R-:W-:Y:S02]  /*0640*/  FSEL R18, R12, R18, !P0 ;  /* 0x000000120c127208 */ /* 0x000fe40004000000 */
[----:B------:R-:W-:Y:S01]  /*0650*/  FSEL R19, R11, R19, !P0 ;  /* 0x000000130b137208 */ /* 0x000fe20004000000 */
[----:B------:R-:W-:Y:S06]  /*0660*/  BRA `(.L_x_48) ;  /* 0x0000000000447947 */ /* 0x000fec0003800000 */
.L_x_47:
[----:B------:R-:W-:-:S14]  /*0670*/  DSETP.NAN.AND P0, PT, R12, R12, PT ;  /* 0x0000000c0c00722a */ /* 0x000fdc0003f08000 */
[----:B------:R-:W-:Y:S05]  /*0680*/  @P0 BRA `(.L_x_49) ;  /* 0x0000000000340947 */ /* 0x000fea0003800000 */
[----:B------:R-:W-:Y:S01]  /*0690*/  ISETP.NE.AND P0, PT, R22, R25, PT ;  /* 0x000000191600720c */ /* 0x000fe20003f05270 */
[----:B------:R-:W-:Y:S02]  /*06a0*/  IMAD.MOV.U32 R18, RZ, RZ, 0x0 ;  /* 0x00000000ff127424 */ /* 0x000fe400078e00ff */
[----:B------:R-:W-:-:S10]  /*06b0*/  IMAD.MOV.U32 R19, RZ, RZ, -0x80000 ;  /* 0xfff80000ff137424 */ /* 0x000fd400078e00ff */
[----:B------:R-:W-:Y:S05]  /*06c0*/  @!P0 BRA `(.L_x_48) ;  /* 0x00000000002c8947 */ /* 0x000fea0003800000 */
[----:B------:R-:W-:Y:S02]  /*06d0*/  ISETP.NE.AND P0, PT, R22, 0x7ff00000, PT ;  /* 0x7ff000001600780c */ /* 0x000fe40003f05270 */
[----:B------:R-:W-:Y:S02]  /*06e0*/  LOP3.LUT R12, R13, 0x40590000, RZ, 0x3c, !PT ;  /* 0x405900000d0c7812 */ /* 0x000fe400078e3cff */
[----:B------:R-:W-:Y:S02]  /*06f0*/  ISETP.EQ.OR P0, PT, R25, RZ, !P0 ;  /* 0x000000ff1900720c */ /* 0x000fe40004702670 */
[----:B------:R-:W-:-:S11]  /*0700*/  LOP3.LUT R19, R12, 0x80000000, RZ, 0xc0, !PT ;  /* 0x800000000c137812 */ /* 0x000fd600078ec0ff */
[----:B------:R-:W-:Y:S01]  /*0710*/  @P0 LOP3.LUT R2, R19, 0x7ff00000, RZ, 0xfc, !PT ;  /* 0x7ff0000013020812 */ /* 0x000fe200078efcff */
[----:B------:R-:W-:Y:S02]  /*0720*/  @!P0 IMAD.MOV.U32 R18, RZ, RZ, RZ ;  /* 0x000000ffff128224 */ /* 0x000fe400078e00ff */
[----:B------:R-:W-:Y:S02]  /*0730*/  @P0 IMAD.MOV.U32 R18, RZ, RZ, RZ ;  /* 0x000000ffff120224 */ /* 0x000fe400078e00ff */
[----:B------:R-:W-:Y:S01]  /*0740*/  @P0 IMAD.MOV.U32 R19, RZ, RZ, R2 ;  /* 0x000000ffff130224 */ /* 0x000fe200078e0002 */
[----:B------:R-:W-:Y:S06]  /*0750*/  BRA `(.L_x_48) ;  /* 0x0000000000087947 */ /* 0x000fec0003800000 */
.L_x_49:
[----:B------:R-:W-:Y:S01]  /*0760*/  LOP3.LUT R19, R13, 0x80000, RZ, 0xfc, !PT ;  /* 0x000800000d137812 */ /* 0x000fe200078efcff */
[----:B------:R-:W-:-:S07]  /*0770*/  IMAD.MOV.U32 R18, RZ, RZ, R12 ;  /* 0x000000ffff127224 */ /* 0x000fce00078e000c */
.L_x_48:
[----:B------:R-:W-:Y:S05]  /*0780*/  BSYNC.RECONVERGENT B1 ;  /* 0x0000000000017941 */ /* 0x000fea0003800200 */
.L_x_46:
[----:B------:R-:W-:Y:S02]  /*0790*/  IMAD.MOV.U32 R15, RZ, RZ, 0x0 ;  /* 0x00000000ff0f7424 */ /* 0x000fe400078e00ff */
[----:B------:R-:W-:Y:S02]  /*07a0*/  IMAD.MOV.U32 R2, RZ, RZ, R18 ;  /* 0x000000ffff027224 */ /* 0x000fe400078e0012 */
[----:B------:R-:W-:Y:S01]  /*07b0*/  IMAD.MOV.U32 R3, RZ, RZ, R19 ;  /* 0x000000ffff037224 */ /* 0x000fe200078e0013 */
[----:B------:R-:W-:Y:S06]  /*07c0*/  RET.REL.NODEC R14 `(_Z14boundabsKernelP7double2) ;  /* 0xfffffff80e0c7950 */ /* 0x000fec0003c3ffff */
.L_x_50:
        /* <DEDUP_REMOVED lines=11> */
.L_x_77:


//--------------------- .text._Z11boundKernelP7double2 --------------------------
	.section	.text._Z11boundKernelP7double2,"ax",@progbits
	.align	128
        .global         _Z11boundKernelP7double2
        .type           _Z11boundKernelP7double2,@function
        .size           _Z11boundKernelP7double2,(.L_x_83 - _Z11boundKernelP7double2)
        .other          _Z11boundKernelP7double2,@"STO_CUDA_ENTRY STV_DEFAULT"
_Z11boundKernelP7double2:
.text._Z11boundKernelP7double2:
[----:B------:R-:W-:Y:S01]  /*0000*/  LDC R1, c[0x0][0x37c] ;  /* 0x0000df00ff017b82 */ /* 0x000fe20000000800 */
[----:B------:R-:W0:Y:S07]  /*0010*/  S2R R5, SR_TID.X ;  /* 0x0000000000057919 */ /* 0x000e2e0000002100 */
[----:B------:R-:W1:Y:S01]  /*0020*/  LDC.64 R2, c[0x0][0x380] ;  /* 0x0000e000ff027b82 */ /* 0x000e620000000a00 */
[----:B------:R-:W2:Y:S01]  /*0030*/  LDCU.64 UR4, c[0x0][0x358] ;  /* 0x00006b00ff0477ac */ /* 0x000ea20008000a00 */
[----:B0-----:R-:W-:-:S04]  /*0040*/  IMAD R5, R5, 0xfffff, RZ ;  /* 0x000fffff05057824 */ /* 0x001fc800078e02ff */
[----:B-1----:R-:W-:-:S05]  /*0050*/  IMAD.WIDE.U32 R2, R5, 0x10, R2 ;  /* 0x0000001005027825 */ /* 0x002fca00078e0002 */
[----:B--2---:R-:W-:Y:S01]  /*0060*/  STG.E.128 desc[UR4][R2.64], RZ ;  /* 0x000000ff02007986 */ /* 0x004fe2000c101d04 */
[----:B------:R-:W-:Y:S05]  /*0070*/  EXIT ;  /* 0x000000000000794d */ /* 0x000fea0003800000 */
.L_x_51:
        /* <DEDUP_REMOVED lines=16> */
.L_x_83:


//--------------------- .text._Z7NormFFTP7double2 --------------------------
	.section	.text._Z7NormFFTP7double2,"ax",@progbits
	.align	128
        .global         _Z7NormFFTP7double2
        .type           _Z7NormFFTP7double2,@function
        .size           _Z7NormFFTP7double2,(.L_x_84 - _Z7NormFFTP7double2)
        .other          _Z7NormFFTP7double2,@"STO_CUDA_ENTRY STV_DEFAULT"
_Z7NormFFTP7double2:
.text._Z7NormFFTP7double2:
        /* <DEDUP_REMOVED lines=8> */
[----:B-1----:R-:W2:Y:S02]  /*0080*/  LDG.E.128 R4, desc[UR4][R2.64] ;  /* 0x0000000402047981 */ /* 0x002ea4000c1e1d00 */
[----:B--2---:R-:W-:Y:S02]  /*0090*/  DMUL R4, R4, 9.5367431640625e-07 ;  /* 0x3eb0000004047828 */ /* 0x004fe40000000000 */
[----:B------:R-:W-:-:S08]  /*00a0*/  DMUL R6, R6, 9.5367431640625e-07 ;  /* 0x3eb0000006067828 */ /* 0x000fd00000000000 */
[----:B------:R-:W-:Y:S02]  /*00b0*/  DFMA R8, RZ, R6, R4 ;  /* 0x00000006ff08722b */ /* 0x000fe40000000004 */
[----:B------:R-:W-:-:S07]  /*00c0*/  DFMA R10, -RZ, R4, R6 ;  /* 0x00000004ff0a722b */ /* 0x000fce0000000106 */
[----:B------:R-:W-:Y:S01]  /*00d0*/  STG.E.128 desc[UR4][R2.64], R8 ;  /* 0x0000000802007986 */ /* 0x000fe2000c101d04 */
[----:B------:R-:W-:Y:S05]  /*00e0*/  EXIT ;  /* 0x000000000000794d */ /* 0x000fea0003800000 */
.L_x_52:
        /* <DEDUP_REMOVED lines=9> */
.L_x_84:


//--------------------- .text._Z10pulseGaussP7double2 --------------------------
	.section	.text._Z10pulseGaussP7double2,"ax",@progbits
	.align	128
        .global         _Z10pulseGaussP7double2
        .type           _Z10pulseGaussP7double2,@function
        .size           _Z10pulseGaussP7double2,(.L_x_78 - _Z10pulseGaussP7double2)
        .other          _Z10pulseGaussP7double2,@"STO_CUDA_ENTRY STV_DEFAULT"
_Z10pulseGaussP7double2:
.text._Z10pulseGaussP7double2:
[----:B------:R-:W-:Y:S01]  /*0000*/  LDC R1, c[0x0][0x37c] ;  /* 0x0000df00ff017b82 */ /* 0x000fe20000000800 */
[----:B------:R-:W0:Y:S07]  /*0010*/  S2R R3, SR_TID.X ;  /* 0x0000000000037919 */ /* 0x000e2e0000002100 */
[----:B------:R-:W0:Y:S08]  /*0020*/  S2UR UR4, SR_CTAID.X ;  /* 0x00000000000479c3 */ /* 0x000e300000002500 */
[----:B------:R-:W0:Y:S02]  /*0030*/  LDC R0, c[0x0][0x360] ;  /* 0x0000d800ff007b82 */ /* 0x000e240000000800 */
[----:B0-----:R-:W-:-:S05]  /*0040*/  IMAD R0, R0, UR4, R3 ;  /* 0x0000000400007c24 */ /* 0x001fca000f8e0203 */
[----:B------:R-:W-:-:S13]  /*0050*/  ISETP.GT.AND P0, PT, R0, 0xfffff, PT ;  /* 0x000fffff0000780c */ /* 0x000fda0003f04270 */
[----:B------:R-:W-:Y:S05]  /*0060*/  @P0 EXIT ;  /* 0x000000000000094d */ /* 0x000fea0003800000 */
[----:B------:R-:W0:Y:S01]  /*0070*/  MUFU.RCP64H R5, -25 ;  /* 0xc039000000057908 */ /* 0x000e220000001800 */
[----:B------:R-:W-:Y:S01]  /*0080*/  IMAD.MOV.U32 R8, RZ, RZ, 0x0 ;  /* 0x00000000ff087424 */ /* 0x000fe200078e00ff */
[----:B------:R-:W-:Y:S01]  /*0090*/  BSSY.RECONVERGENT B0, `(.L_x_53) ;  /* 0x0000016000007945 */ /* 0x000fe20003800200 */
[----:B------:R-:W-:Y:S02]  /*00a0*/  IMAD.MOV.U32 R9, RZ, RZ, 0x40390000 ;  /* 0x40390000ff097424 */ /* 0x000fe400078e00ff */
[----:B------:R-:W-:-:S03]  /*00b0*/  IMAD.MOV.U32 R4, RZ, RZ, 0x1 ;  /* 0x00000001ff047424 */ /* 0x000fc600078e00ff */
[----:B------:R-:W1:Y:S03]  /*00c0*/  I2F.F64 R2, R0 ;  /* 0x0000000000027312 */ /* 0x000e660000201c00 */
[----:B0-----:R-:W-:-:S08]  /*00d0*/  DFMA R6, R4, R8, 1 ;  /* 0x3ff000000406742b */ /* 0x001fd00000000008 */
[----:B------:R-:W-:-:S08]  /*00e0*/  DFMA R6, R6, R6, R6 ;  /* 0x000000060606722b */ /* 0x000fd00000000006 */
[----:B------:R-:W-:Y:S01]  /*00f0*/  DFMA R6, R4, R6, R4 ;  /* 0x000000060406722b */ /* 0x000fe20000000004 */
[----:B------:R-:W-:Y:S02]  /*0100*/  IMAD.MOV.U32 R4, RZ, RZ, -0x6fffe700 ;  /* 0x90001900ff047424 */ /* 0x000fe400078e00ff */
[----:B------:R-:W-:-:S05]  /*0110*/  IMAD.MOV.U32 R5, RZ, RZ, 0x3f390001 ;  /* 0x3f390001ff057424 */ /* 0x000fca00078e00ff */
[----:B------:R-:W-:Y:S02]  /*0120*/  DFMA R8, R6, R8, 1 ;  /* 0x3ff000000608742b */ /* 0x000fe40000000008 */
[----:B-1----:R-:W-:-:S06]  /*0130*/  DFMA R2, R2, R4, -200 ;  /* 0xc06900000202742b */ /* 0x002fcc0000000004 */
[----:B------:R-:W-:Y:S02]  /*0140*/  DFMA R8, R6, R8, R6 ;  /* 0x000000080608722b */ /* 0x000fe40000000006 */
[----:B------:R-:W-:-:S08]  /*0150*/  DMUL R4, R2, R2 ;  /* 0x0000000202047228 */ /* 0x000fd00000000000 */
[----:B------:R-:W-:Y:S02]  /*0160*/  DMUL R2, R4, R8 ;  /* 0x0000000804027228 */ /* 0x000fe40000000000 */
[----:B------:R-:W-:-:S06]  /*0170*/  FSETP.GEU.AND P1, PT, |R5|, 6.5827683646048100446e-37, PT ;  /* 0x036000000500780b */ /* 0x000fcc0003f2e200 */
[----:B------:R-:W-:-:S08]  /*0180*/  DFMA R6, R2, 25, R4 ;  /* 0x403900000206782b */ /* 0x000fd00000000004 */
[----:B------:R-:W-:-:S10]  /*0190*/  DFMA R2, R8, R6, R2 ;  /* 0x000000060802722b */ /* 0x000fd40000000002 */
[----:B------:R-:W-:-:S05]  /*01a0*/  FFMA R6, RZ, -2.890625, R3 ;  /* 0xc0390000ff067823 */ /* 0x000fca0000000003 */
[----:B------:R-:W-:-:S13]  /*01b0*/  FSETP.GT.AND P0, PT, |R6|, 1.469367938527859385e-39, PT ;  /* 0x001000000600780b */ /* 0x000fda0003f04200 */
[----:B------:R-:W-:Y:S05]  /*01c0*/  @P0 BRA P1, `(.L_x_54) ;  /* 0x0000000000080947 */ /* 0x000fea0000800000 */
[----:B------:R-:W-:-:S07]  /*01d0*/  MOV R6, 0x1f0 ;  /* 0x000001f000067802 */ /* 0x000fce0000000f00 */
[----:B------:R-:W-:Y:S05]  /*01e0*/  CALL.REL.NOINC `($__internal_2_$__cuda_sm20_div_rn_f64_full) ;  /* 0x0000000400107944 */ /* 0x000fea0003c00000 */
.L_x_54:
[----:B------:R-:W-:Y:S05]  /*01f0*/  BSYNC.RECONVERGENT B0 ;  /* 0x0000000000007941 */ /* 0x000fea0003800200 */
.L_x_53:
[----:B------:R-:W-:Y:S01]  /*0200*/  IMAD.MOV.U32 R4, RZ, RZ, 0x652b82fe ;  /* 0x652b82feff047424 */ /* 0x000fe200078e00ff */
[----:B------:R-:W-:Y:S01]  /*0210*/  UMOV UR4, 0xfefa39ef ;  /* 0xfefa39ef00047882 */ /* 0x000fe20000000000 */
[----:B------:R-:W-:Y:S01]  /*0220*/  IMAD.MOV.U32 R5, RZ, RZ, 0x3ff71547 ;  /* 0x3ff71547ff057424 */ /* 0x000fe200078e00ff */
[----:B------:R-:W-:Y:S01]  /*0230*/  UMOV UR5, 0x3fe62e42 ;  /* 0x3fe62e4200057882 */ /* 0x000fe20000000000 */
[----:B------:R-:W-:Y:S01]  /*0240*/  FSETP.GEU.AND P0, PT, |R3|, 4.1917929649353027344, PT ;  /* 0x4086232b0300780b */ /* 0x000fe20003f0e200 */
[----:B------:R-:W-:Y:S03]  /*0250*/  BSSY.RECONVERGENT B0, `(.L_x_55) ;  /* 0x0000038000007945 */ /* 0x000fe60003800200 */
[----:B------:R-:W-:-:S08]  /*0260*/  DFMA R4, R2, R4, 6.75539944105574400000e+15 ;  /* 0x433800000204742b */ /* 0x000fd00000000004 */
[----:B------:R-:W-:-:S08]  /*0270*/  DADD R6, R4, -6.75539944105574400000e+15 ;  /* 0xc338000004067429 */ /* 0x000fd00000000000 */
[----:B------:R-:W-:Y:S01]  /*0280*/  DFMA R8, R6, -UR4, R2 ;  /* 0x8000000406087c2b */ /* 0x000fe20008000002 */
[----:B------:R-:W-:Y:S01]  /*0290*/  UMOV UR4, 0x3b39803f ;  /* 0x3b39803f00047882 */ /* 0x000fe20000000000 */
[----:B------:R-:W-:-:S06]  /*02a0*/  UMOV UR5, 0x3c7abc9e ;  /* 0x3c7abc9e00057882 */ /* 0x000fcc0000000000 */
        /* <DEDUP_REMOVED lines=31> */
[C---:B------:R-:W-:Y:S02]  /*04a0*/  DFMA R10, R6.reuse, R8, 1 ;  /* 0x3ff00000060a742b */ /* 0x040fe40000000008 */
[----:B------:R-:W1:Y:S06]  /*04b0*/  LDC.64 R8, c[0x0][0x380] ;  /* 0x0000e000ff087b82 */ /* 0x000e6c0000000a00 */
        /* <DEDUP_REMOVED lines=8> */
[----:B------:R-:W-:Y:S02]  /*0540*/  @!P1 LEA.HI R5, R4, R4, RZ, 0x1 ;  /* 0x0000000404059211 */ /* 0x000fe400078f08ff */
[----:B------:R-:W-:Y:S02]  /*0550*/  @!P1 MOV R2, R10 ;  /* 0x0000000a00029202 */ /* 0x000fe40000000f00 */
[----:B------:R-:W-:Y:S02]  /*0560*/  @!P1 SHF.R.S32.HI R5, RZ, 0x1, R5 ;  /* 0x00000001ff059819 */ /* 0x000fe40000011405 */
[----:B------:R-:W-:-:S03]  /*0570*/  FSEL R7, R7, RZ, P0 ;  /* 0x000000ff07077208 */ /* 0x000fc60000000000 */
[----:B------:R-:W-:Y:S02]  /*0580*/  @!P1 IMAD.IADD R4, R4, 0x1, -R5 ;  /* 0x0000000104049824 */ /* 0x000fe400078e0a05 */
[----:B------:R-:W-:-:S03]  /*0590*/  @!P1 IMAD R3, R5, 0x100000, R11 ;  /* 0x0010000005039824 */ /* 0x000fc600078e020b */
[----:B------:R-:W-:Y:S01]  /*05a0*/  @!P1 LEA R5, R4, 0x3ff00000, 0x14 ;  /* 0x3ff0000004059811 */ /* 0x000fe200078ea0ff */
[----:B------:R-:W-:-:S06]  /*05b0*/  @!P1 IMAD.MOV.U32 R4, RZ, RZ, RZ ;  /* 0x000000ffff049224 */ /* 0x000fcc00078e00ff */
[----:B------:R-:W-:-:S11]  /*05c0*/  @!P1 DMUL R6, R2, R4 ;  /* 0x0000000402069228 */ /* 0x000fd60000000000 */
.L_x_56:
[----:B------:R-:W-:Y:S05]  /*05d0*/  BSYNC.RECONVERGENT B0 ;  /* 0x0000000000007941 */ /* 0x000fea0003800200 */
.L_x_55:
[----:B------:R-:W-:Y:S01]  /*05e0*/  DADD R4, R6, R6 ;  /* 0x0000000006047229 */ /* 0x000fe20000000006 */
[----:B-1----:R-:W-:Y:S01]  /*05f0*/  IMAD.WIDE R8, R0, 0x10, R8 ;  /* 0x0000001000087825 */ /* 0x002fe200078e0208 */
[----:B------:R-:W-:-:S05]  /*0600*/  CS2R R6, SRZ ;  /* 0x0000000000067805 */ /* 0x000fca000001ff00 */
[----:B------:R-:W-:Y:S01]  /*0610*/  STG.E.128 desc[UR4][R8.64], R4 ;  /* 0x0000000408007986 */ /* 0x000fe2000c101d04 */
[----:B------:R-:W-:Y:S05]  /*0620*/  EXIT ;  /* 0x000000000000794d */ /* 0x000fea0003800000 */
        .weak           $__internal_2_$__cuda_sm20_div_rn_f64_full
        .type           $__internal_2_$__cuda_sm20_div_rn_f64_full,@function
        .size           $__internal_2_$__cuda_sm20_div_rn_f64_full,(.L_x_78 - $__internal_2_$__cuda_sm20_div_rn_f64_full)
$__internal_2_$__cuda_sm20_div_rn_f64_full:
[----:B------:R-:W-:Y:S01]  /*0630*/  IMAD.MOV.U32 R3, RZ, RZ, -0x40070000 ;  /* 0xbff90000ff037424 */ /* 0x000fe200078e00ff */
        /* <DEDUP_REMOVED lines=10> */
[----:B------:R-:W-:-:S03]  /*06e0*/  SEL R13, R13, 0x63400000, !P0 ;  /* 0x634000000d0d7807 */ /* 0x000fc60004000000 */
[----:B------:R-:W-:Y:S01]  /*06f0*/  VIADD R20, R19, 0xffffffff ;  /* 0xffffffff13147836 */ /* 0x000fe20000000000 */
[----:B0-----:R-:W-:-:S08]  /*0700*/  DFMA R10, R8, -R2, 1 ;  /* 0x3ff00000080a742b */ /* 0x001fd00000000802 */
[----:B------:R-:W-:-:S08]  /*0710*/  DFMA R10, R10, R10, R10 ;  /* 0x0000000a0a0a722b */ /* 0x000fd0000000000a */
[----:B------:R-:W-:Y:S01]  /*0720*/  DFMA R14, R8, R10, R8 ;  /* 0x0000000a080e722b */ /* 0x000fe20000000008 */
[C-C-:B------:R-:W-:Y:S01]  /*0730*/  @!P1 LOP3.LUT R10, R13.reuse, 0x80000000, R5.reuse, 0xf8, !PT ;  /* 0x800000000d0a9812 */ /* 0x140fe200078ef805 */
[----:B------:R-:W-:Y:S01]  /*0740*/  IMAD.MOV.U32 R8, RZ, RZ, R4 ;  /* 0x000000ffff087224 */ /* 0x000fe200078e0004 */
[----:B------:R-:W-:Y:S02]  /*0750*/  LOP3.LUT R9, R13, 0x800fffff, R5, 0xf8, !PT ;  /* 0x800fffff0d097812 */ /* 0x000fe400078ef805 */
[----:B------:R-:W-:Y:S01]  /*0760*/  @!P1 LOP3.LUT R11, R10, 0x100000, RZ, 0xfc, !PT ;  /* 0x001000000a0b9812 */ /* 0x000fe200078efcff */
[----:B------:R-:W-:Y:S02]  /*0770*/  @!P1 IMAD.MOV.U32 R10, RZ, RZ, RZ ;  /* 0x000000ffff0a9224 */ /* 0x000fe400078e00ff */
[----:B------:R-:W-:-:S04]  /*0780*/  DFMA R16, R14, -R2, 1 ;  /* 0x3ff000000e10742b */ /* 0x000fc80000000802 */
[----:B------:R-:W-:-:S04]  /*0790*/  @!P1 DFMA R8, R8, 2, -R10 ;  /* 0x400000000808982b */ /* 0x000fc8000000080a */
[----:B------:R-:W-:-:S06]  /*07a0*/  DFMA R16, R14, R16, R14 ;  /* 0x000000100e10722b */ /* 0x000fcc000000000e */
[----:B------:R-:W-:Y:S02]  /*07b0*/  @!P1 LOP3.LUT R18, R9, 0x7ff00000, RZ, 0xc0, !PT ;  /* 0x7ff0000009129812 */ /* 0x000fe400078ec0ff */
[----:B------:R-:W-:Y:S02]  /*07c0*/  DMUL R10, R16, R8 ;  /* 0x00000008100a7228 */ /* 0x000fe40000000000 */
[----:B------:R-:W-:-:S04]  /*07d0*/  IADD3 R12, PT, PT, R18, -0x1, RZ ;  /* 0xffffffff120c7810 */ /* 0x000fc80007ffe0ff */
[----:B------:R-:W-:Y:S02]  /*07e0*/  ISETP.GT.U32.AND P0, PT, R12, 0x7feffffe, PT ;  /* 0x7feffffe0c00780c */ /* 0x000fe40003f04070 */
[----:B------:R-:W-:Y:S02]  /*07f0*/  DFMA R14, R10, -R2, R8 ;  /* 0x800000020a0e722b */ /* 0x000fe40000000008 */
[----:B------:R-:W-:-:S06]  /*0800*/  ISETP.GT.U32.OR P0, PT, R20, 0x7feffffe, P0 ;  /* 0x7feffffe1400780c */ /* 0x000fcc0000704470 */
[----:B------:R-:W-:-:S07]  /*0810*/  DFMA R10, R16, R14, R10 ;  /* 0x0000000e100a722b */ /* 0x000fce000000000a */
        /* <DEDUP_REMOVED lines=27> */
.L_x_58:
[----:B------:R-:W-:-:S14]  /*09d0*/  DSETP.NAN.AND P0, PT, R4, R4, PT ;  /* 0x000000040400722a */ /* 0x000fdc0003f08000 */
[----:B------:R-:W-:Y:S05]  /*09e0*/  @P0 BRA `(.L_x_60) ;  /* 0x0000000000340947 */ /* 0x000fea0003800000 */
[----:B------:R-:W-:Y:S01]  /*09f0*/  ISETP.NE.AND P0, PT, R18, R19, PT ;  /* 0x000000131200720c */ /* 0x000fe20003f05270 */
[----:B------:R-:W-:Y:S01]  /*0a00*/  IMAD.MOV.U32 R12, RZ, RZ, 0x0 ;  /* 0x00000000ff0c7424 */ /* 0x000fe200078e00ff */
[----:B------:R-:W-:-:S11]  /*0a10*/  MOV R13, 0xfff80000 ;  /* 0xfff80000000d7802 */ /* 0x000fd60000000f00 */
        /* <DEDUP_REMOVED lines=10> */
.L_x_60:
[----:B------:R-:W-:Y:S01]  /*0ac0*/  LOP3.LUT R13, R5, 0x80000, RZ, 0xfc, !PT ;  /* 0x00080000050d7812 */ /* 0x000fe200078efcff */
[----:B------:R-:W-:-:S07]  /*0ad0*/  IMAD.MOV.U32 R12, RZ, RZ, R4 ;  /* 0x000000ffff0c7224 */ /* 0x000fce00078e0004 */
.L_x_59:
[----:B------:R-:W-:Y:S05]  /*0ae0*/  BSYNC.RECONVERGENT B1 ;  /* 0x0000000000017941 */ /* 0x000fea0003800200 */
.L_x_57:
[----:B------:R-:W-:Y:S02]  /*0af0*/  IMAD.MOV.U32 R7, RZ, RZ, 0x0 ;  /* 0x00000000ff077424 */ /* 0x000fe400078e00ff */
[----:B------:R-:W-:Y:S02]  /*0b00*/  IMAD.MOV.U32 R2, RZ, RZ, R12 ;  /* 0x000000ffff027224 */ /* 0x000fe400078e000c */
[----:B------:R-:W-:Y:S01]  /*0b10*/  IMAD.MOV.U32 R3, RZ, RZ, R13 ;  /* 0x000000ffff037224 */ /* 0x000fe200078e000d */
[----:B------:R-:W-:Y:S06]  /*0b20*/  RET.REL.NODEC R6 `(_Z10pulseGaussP7double2) ;  /* 0xfffffff406347950 */ /* 0x000fec0003c3ffff */
.L_x_61:
        /* <DEDUP_REMOVED lines=13> */
.L_x_78:


//--------------------- .text._Z7pulseXXP7double2 --------------------------
	.section	.text._Z7pulseXXP7double2,"ax",@progbits
	.align	128
        .global         _Z7pulseXXP7double2
        .type           _Z7pulseXXP7double2,@function
        .size           _Z7pulseXXP7double2,(.L_x_86 - _Z7pulseXXP7double2)
        .other          _Z7pulseXXP7double2,@"STO_CUDA_ENTRY STV_DEFAULT"
_Z7pulseXXP7double2:
.text._Z7pulseXXP7double2:
[----:B------:R-:W-:Y:S01]  /*0000*/  LDC R1, c[0x0][0x37c] ;  /* 0x0000df00ff017b82 */ /* 0x000fe20000000800 */
[----:B------:R-:W0:Y:S07]  /*0010*/  S2R R0, SR_TID.X ;  /* 0x0000000000007919 */ /* 0x000e2e0000002100 */
[----:B------:R-:W0:Y:S01]  /*0020*/  S2UR UR4, SR_CTAID.X ;  /* 0x00000000000479c3 */ /* 0x000e220000002500 */
[----:B------:R-:W-:Y:S01]  /*0030*/  HFMA2 R4, -RZ, RZ, -0.00048828125, 0.00244140625 ;  /* 0x90001900ff047431 */ /* 0x000fe200000001ff */
[----:B------:R-:W-:-:S06]  /*0040*/  MOV R5, 0x3f390001 ;  /* 0x3f39000100057802 */ /* 0x000fcc0000000f00 */
[----:B------:R-:W0:Y:S08]  /*0050*/  LDC R9, c[0x0][0x360] ;  /* 0x0000d800ff097b82 */ /* 0x000e300000000800 */
[----:B------:R-:W1:Y:S01]  /*0060*/  LDC.64 R6, c[0x0][0x380] ;  /* 0x0000e000ff067b82 */ /* 0x000e620000000a00 */
[----:B0-----:R-:W-:Y:S01]  /*0070*/  IMAD R9, R9, UR4, R0 ;  /* 0x0000000409097c24 */ /* 0x001fe2000f8e0200 */
[----:B------:R-:W0:Y:S03]  /*0080*/  LDCU.64 UR4, c[0x0][0x358] ;  /* 0x00006b00ff0477ac */ /* 0x000e260008000a00 */
[----:B------:R-:W2:Y:S02]  /*0090*/  I2F.F64 R2, R9 ;  /* 0x0000000900027312 */ /* 0x000ea40000201c00 */
[----:B--2---:R-:W-:-:S08]  /*00a0*/  DFMA R2, R2, R4, -200 ;  /* 0xc06900000202742b */ /* 0x004fd00000000004 */
[----:B------:R-:W-:Y:S01]  /*00b0*/  DMUL R4, R2, R2 ;  /* 0x0000000202047228 */ /* 0x000fe20000000000 */
[----:B-1----:R-:W-:Y:S01]  /*00c0*/  IMAD.WIDE R2, R9, 0x10, R6 ;  /* 0x0000001009027825 */ /* 0x002fe200078e0206 */
[----:B------:R-:W-:-:S05]  /*00d0*/  CS2R R6, SRZ ;  /* 0x0000000000067805 */ /* 0x000fca000001ff00 */
[----:B0-----:R-:W-:Y:S01]  /*00e0*/  STG.E.128 desc[UR4][R2.64], R4 ;  /* 0x0000000402007986 */ /* 0x001fe2000c101d04 */
[----:B------:R-:W-:Y:S05]  /*00f0*/  EXIT ;  /* 0x000000000000794d */ /* 0x000fea0003800000 */
.L_x_62:
        /* <DEDUP_REMOVED lines=16> */
.L_x_86:


//--------------------- .text._Z8pulseSinP7double2 --------------------------
	.section	.text._Z8pulseSinP7double2,"ax",@progbits
	.align	128
        .global         _Z8pulseSinP7double2
        .type           _Z8pulseSinP7double2,@function
        .size           _Z8pulseSinP7double2,(.L_x_79 - _Z8pulseSinP7double2)
        .other          _Z8pulseSinP7double2,@"STO_CUDA_ENTRY STV_DEFAULT"
_Z8pulseSinP7double2:
.text._Z8pulseSinP7double2:
[----:B------:R-:W0:Y:S01]  /*0000*/  LDC R1, c[0x0][0x37c] ;  /* 0x0000df00ff017b82 */ /* 0x000e220000000800 */
[----:B------:R-:W1:Y:S07]  /*0010*/  S2R R3, SR_TID.X ;  /* 0x0000000000037919 */ /* 0x000e6e0000002100 */
[----:B------:R-:W1:Y:S01]  /*0020*/  S2UR UR4, SR_CTAID.X ;  /* 0x00000000000479c3 */ /* 0x000e620000002500 */
[----:B------:R-:W-:Y:S01]  /*0030*/  IMAD.MOV.U32 R2, RZ, RZ, -0x6fffe700 ;  /* 0x90001900ff027424 */ /* 0x000fe200078e00ff */
[----:B------:R-:W-:Y:S01]  /*0040*/  BSSY.RECONVERGENT B0, `(.L_x_63) ;  /* 0x000001e000007945 */ /* 0x000fe20003800200 */
[----:B0-----:R-:W-:-:S05]  /*0050*/  VIADD R1, R1, 0xffffffd8 ;  /* 0xffffffd801017836 */ /* 0x001fca0000000000 */
[----:B------:R-:W1:Y:S02]  /*0060*/  LDC R10, c[0x0][0x360] ;  /* 0x0000d800ff0a7b82 */ /* 0x000e640000000800 */
[----:B-1----:R-:W-:Y:S01]  /*0070*/  IMAD R10, R10, UR4, R3 ;  /* 0x000000040a0a7c24 */ /* 0x002fe2000f8e0203 */
[----:B------:R-:W0:Y:S01]  /*0080*/  LDCU.64 UR4, c[0x0][0x358] ;  /* 0x00006b00ff0477ac */ /* 0x000e220008000a00 */
[----:B------:R-:W-:Y:S02]  /*0090*/  IMAD.MOV.U32 R3, RZ, RZ, 0x3f390001 ;  /* 0x3f390001ff037424 */ /* 0x000fe400078e00ff */
[----:B------:R-:W1:Y:S04]  /*00a0*/  I2F.F64 R16, R10 ;  /* 0x0000000a00107312 */ /* 0x000e680000201c00 */
[----:B-1----:R-:W-:-:S08]  /*00b0*/  DFMA R16, R16, R2, -200 ;  /* 0xc06900001010742b */ /* 0x002fd00000000002 */
[----:B------:R-:W-:-:S14]  /*00c0*/  DSETP.NEU.AND P0, PT, |R16|, +INF , PT ;  /* 0x7ff000001000742a */ /* 0x000fdc0003f0d200 */
[----:B------:R-:W-:Y:S01]  /*00d0*/  @!P0 DMUL R2, RZ, R16 ;  /* 0x00000010ff028228 */ /* 0x000fe20000000000 */
[----:B------:R-:W-:Y:S01]  /*00e0*/  @!P0 IMAD.MOV.U32 R0, RZ, RZ, RZ ;  /* 0x000000ffff008224 */ /* 0x000fe200078e00ff */
[----:B0-----:R-:W-:Y:S09]  /*00f0*/  @!P0 BRA `(.L_x_64) ;  /* 0x0000000000488947 */ /* 0x001ff20003800000 */
        /* <DEDUP_REMOVED lines=16> */
[----:B------:R-:W-:-:S07]  /*0200*/  MOV R12, 0x220 ;  /* 0x00000220000c7802 */ /* 0x000fce0000000f00 */
[----:B------:R-:W-:Y:S05]  /*0210*/  CALL.REL.NOINC `($_Z8pulseSinP7double2$__internal_trig_reduction_slowpathd) ;  /* 0x00000000008c7944 */ /* 0x000fea0003c00000 */
.L_x_64:
[----:B------:R-:W-:Y:S05]  /*0220*/  BSYNC.RECONVERGENT B0 ;  /* 0x0000000000007941 */ /* 0x000fea0003800200 */
.L_x_63:
        /* <DEDUP_REMOVED lines=9> */
[----:B------:R-:W-:-:S02]  /*02c0*/  IMAD.MOV.U32 R22, RZ, RZ, 0x20fd8164 ;  /* 0x20fd8164ff167424 */ /* 0x000fc400078e00ff */
[----:B------:R-:W-:Y:S01]  /*02d0*/  IMAD.MOV.U32 R11, RZ, RZ, 0x3da8ff83 ;  /* 0x3da8ff83ff0b7424 */ /* 0x000fe200078e00ff */
[----:B------:R-:W-:Y:S01]  /*02e0*/  ISETP.NE.U32.AND P0, PT, R8, 0x1, PT ;  /* 0x000000010800780c */ /* 0x000fe20003f05070 */
[----:B------:R-:W-:-:S03]  /*02f0*/  DMUL R8, R2, R2 ;  /* 0x0000000202087228 */ /* 0x000fc60000000000 */
[----:B------:R-:W-:Y:S02]  /*0300*/  FSEL R22, R22, -8.06006814911005101289e+34, !P0 ;  /* 0xf9785eba16167808 */ /* 0x000fe40004000000 */
[----:B------:R-:W-:-:S06]  /*0310*/  FSEL R23, -R11, 0.11223486810922622681, !P0 ;  /* 0x3de5db650b177808 */ /* 0x000fcc0004000100 */
[----:B--2---:R-:W-:-:S08]  /*0320*/  DFMA R16, R8, R22, R16 ;  /* 0x000000160810722b */ /* 0x004fd00000000010 */
[----:B------:R-:W-:-:S08]  /*0330*/  DFMA R16, R8, R16, R18 ;  /* 0x000000100810722b */ /* 0x000fd00000000012 */
[----:B---3--:R-:W-:-:S08]  /*0340*/  DFMA R12, R8, R16, R12 ;  /* 0x00000010080c722b */ /* 0x008fd0000000000c */
[----:B------:R-:W-:-:S08]  /*0350*/  DFMA R12, R8, R12, R14 ;  /* 0x0000000c080c722b */ /* 0x000fd0000000000e */
[----:B----4-:R-:W-:-:S08]  /*0360*/  DFMA R4, R8, R12, R4 ;  /* 0x0000000c0804722b */ /* 0x010fd00000000004 */
[----:B------:R-:W-:Y:S01]  /*0370*/  DFMA R4, R8, R4, R6 ;  /* 0x000000040804722b */ /* 0x000fe20000000006 */
[----:B------:R-:W0:Y:S07]  /*0380*/  LDC.64 R6, c[0x0][0x380] ;  /* 0x0000e000ff067b82 */ /* 0x000e2e0000000a00 */
[----:B------:R-:W-:Y:S02]  /*0390*/  DFMA R2, R4, R2, R2 ;  /* 0x000000020402722b */ /* 0x000fe40000000002 */
[----:B------:R-:W-:-:S10]  /*03a0*/  DFMA R4, R8, R4, 1 ;  /* 0x3ff000000804742b */ /* 0x000fd40000000004 */
[----:B------:R-:W-:Y:S02]  /*03b0*/  FSEL R4, R4, R2, !P0 ;  /* 0x0000000204047208 */ /* 0x000fe40004000000 */
[----:B------:R-:W-:Y:S02]  /*03c0*/  FSEL R5, R5, R3, !P0 ;  /* 0x0000000305057208 */ /* 0x000fe40004000000 */
[----:B------:R-:W-:Y:S01]  /*03d0*/  LOP3.LUT P0, RZ, R0, 0x2, RZ, 0xc0, !PT ;  /* 0x0000000200ff7812 */ /* 0x000fe2000780c0ff */
[----:B0-----:R-:W-:Y:S01]  /*03e0*/  IMAD.WIDE R10, R10, 0x10, R6 ;  /* 0x000000100a0a7825 */ /* 0x001fe200078e0206 */
[----:B------:R-:W-:Y:S02]  /*03f0*/  CS2R R6, SRZ ;  /* 0x0000000000067805 */ /* 0x000fe4000001ff00 */
[----:B------:R-:W-:-:S10]  /*0400*/  DADD R2, RZ, -R4 ;  /* 0x00000000ff027229 */ /* 0x000fd40000000804 */
[----:B------:R-:W-:Y:S02]  /*0410*/  FSEL R4, R4, R2, !P0 ;  /* 0x0000000204047208 */ /* 0x000fe40004000000 */
[----:B------:R-:W-:-:S05]  /*0420*/  FSEL R5, R5, R3, !P0 ;  /* 0x0000000305057208 */ /* 0x000fca0004000000 */
[----:B------:R-:W-:Y:S01]  /*0430*/  STG.E.128 desc[UR4][R10.64], R4 ;  /* 0x000000040a007986 */ /* 0x000fe2000c101d04 */
[----:B------:R-:W-:Y:S05]  /*0440*/  EXIT ;  /* 0x000000000000794d */ /* 0x000fea0003800000 */
        .type           $_Z8pulseSinP7double2$__internal_trig_reduction_slowpathd,@function
        .size           $_Z8pulseSinP7double2$__internal_trig_reduction_slowpathd,(.L_x_79 - $_Z8pulseSinP7double2$__internal_trig_reduction_slowpathd)
$_Z8pulseSinP7double2$__internal_trig_reduction_slowpathd:
[--C-:B------:R-:W-:Y:S01]  /*0450*/  SHF.R.U32.HI R6, RZ, 0x14, R17.reuse ;  /* 0x00000014ff067819 */ /* 0x100fe20000011611 */
[----:B------:R-:W-:Y:S02]  /*0460*/  IMAD.MOV.U32 R11, RZ, RZ, R16 ;  /* 0x000000ffff0b7224 */ /* 0x000fe400078e0010 */
[----:B------:R-:W-:Y:S01]  /*0470*/  IMAD.MOV.U32 R14, RZ, RZ, R17 ;  /* 0x000000ffff0e7224 */ /* 0x000fe200078e0011 */
[----:B------:R-:W-:Y:S01]  /*0480*/  LOP3.LUT R0, R6, 0x7ff, RZ, 0xc0, !PT ;  /* 0x000007ff06007812 */ /* 0x000fe200078ec0ff */
[----:B------:R-:W-:-:S03]  /*0490*/  IMAD.MOV.U32 R4, RZ, RZ, RZ ;  /* 0x000000ffff047224 */ /* 0x000fc600078e00ff */
        /* <DEDUP_REMOVED lines=19> */
[----:B------:R-:W-:Y:S01]  /*05d0*/  LOP3.LUT R13, R13, 0x80000000, RZ, 0xfc, !PT ;  /* 0x800000000d0d7812 */ /* 0x000fe200078efcff */
[----:B------:R-:W1:Y:S06]  /*05e0*/  LDC.64 R2, c[0x4][RZ] ;  /* 0x01000000ff027b82 */ /* 0x000e6c0000000a00 */
.L_x_69:
[----:B0-----:R-:W-:Y:S01]  /*05f0*/  R2UR UR6, R8 ;  /* 0x00000000080672ca */ /* 0x001fe200000e0000 */
[----:B-1----:R-:W-:Y:S01]  /*0600*/  IMAD.WIDE R4, R21, 0x8, R2 ;  /* 0x0000000815047825 */ /* 0x002fe200078e0202 */
[----:B------:R-:W-:-:S13]  /*0610*/  R2UR UR7, R9 ;  /* 0x00000000090772ca */ /* 0x000fda00000e0000 */
[----:B------:R-:W2:Y:S01]  /*0620*/  LDG.E.64.CONSTANT R4, desc[UR6][R4.64] ;  /* 0x0000000604047981 */ /* 0x000ea2000c1e9b00 */
[----:B------:R-:W-:Y:S02]  /*0630*/  VIADD R15, R15, 0x1 ;  /* 0x000000010f0f7836 */ /* 0x000fe40000000000 */
[----:B------:R-:W-:Y:S02]  /*0640*/  VIADD R21, R21, 0x1 ;  /* 0x0000000115157836 */ /* 0x000fe40000000000 */
[----:B--2---:R-:W-:-:S04]  /*0650*/  IMAD.WIDE.U32 R18, P2, R4, R11, R18 ;  /* 0x0000000b04127225 */ /* 0x004fc80007840012 */
[----:B------:R-:W-:Y:S02]  /*0660*/  IMAD R23, R4, R13, RZ ;  /* 0x0000000d04177224 */ /* 0x000fe400078e02ff */
[CC--:B------:R-:W-:Y:S02]  /*0670*/  IMAD R16, R5.reuse, R11.reuse, RZ ;  /* 0x0000000b05107224 */ /* 0x0c0fe400078e02ff */
[----:B------:R-:W-:Y:S01]  /*0680*/  IMAD.HI.U32 R25, R5, R11, RZ ;  /* 0x0000000b05197227 */ /* 0x000fe200078e00ff */
[----:B------:R-:W-:-:S03]  /*0690*/  IADD3 R19, P0, PT, R23, R19, RZ ;  /* 0x0000001317137210 */ /* 0x000fc60007f1e0ff */
[----:B------:R-:W-:Y:S01]  /*06a0*/  IMAD R23, R14, 0x8, R1 ;  /* 0x000000080e177824 */ /* 0x000fe200078e0201 */
[----:B------:R-:W-:Y:S01]  /*06b0*/  IADD3 R19, P1, PT, R16, R19, RZ ;  /* 0x0000001310137210 */ /* 0x000fe20007f3e0ff */
[----:B------:R-:W-:-:S04]  /*06c0*/  IMAD.HI.U32 R16, R4, R13, RZ ;  /* 0x0000000d04107227 */ /* 0x000fc800078e00ff */
[----:B------:R-:W-:Y:S01]  /*06d0*/  IMAD.X R4, RZ, RZ, R16, P2 ;  /* 0x000000ffff047224 */ /* 0x000fe200010e0610 */
[----:B------:R0:W-:Y:S01]  /*06e0*/  STL.64 [R23], R18 ;  /* 0x0000001217007387 */ /* 0x0001e20000100a00 */
[----:B------:R-:W-:-:S03]  /*06f0*/  IMAD.HI.U32 R16, R5, R13, RZ ;  /* 0x0000000d05107227 */ /* 0x000fc600078e00ff */
[----:B------:R-:W-:Y:S01]  /*0700*/  IADD3.X R4, P0, PT, R25, R4, RZ, P0, !PT ;  /* 0x0000000419047210 */ /* 0x000fe2000071e4ff */
[----:B------:R-:W-:Y:S02]  /*0710*/  IMAD R5, R5, R13, RZ ;  /* 0x0000000d05057224 */ /* 0x000fe400078e02ff */
[----:B------:R-:W-:-:S03]  /*0720*/  VIADD R14, R14, 0x1 ;  /* 0x000000010e0e7836 */ /* 0x000fc60000000000 */
[----:B------:R-:W-:Y:S01]  /*0730*/  IADD3.X R5, P1, PT, R5, R4, RZ, P1, !PT ;  /* 0x0000000405057210 */ /* 0x000fe20000f3e4ff */
[----:B------:R-:W-:Y:S01]  /*0740*/  IMAD.X R4, RZ, RZ, R16, P0 ;  /* 0x000000ffff047224 */ /* 0x000fe200000e0610 */
[----:B------:R-:W-:-:S03]  /*0750*/  ISETP.NE.AND P0, PT, R15, -0xf, PT ;  /* 0xfffffff10f00780c */ /* 0x000fc60003f05270 */
[----:B------:R-:W-:Y:S02]  /*0760*/  IMAD.X R4, RZ, RZ, R4, P1 ;  /* 0x000000ffff047224 */ /* 0x000fe400008e0604 */
[----:B0-----:R-:W-:Y:S02]  /*0770*/  IMAD.MOV.U32 R18, RZ, RZ, R5 ;  /* 0x000000ffff127224 */ /* 0x001fe400078e0005 */
[----:B------:R-:W-:-:S06]  /*0780*/  IMAD.MOV.U32 R19, RZ, RZ, R4 ;  /* 0x000000ffff137224 */ /* 0x000fcc00078e0004 */
[----:B------:R-:W-:Y:S05]  /*0790*/  @P0 BRA `(.L_x_69) ;  /* 0xfffffffc00940947 */ /* 0x000fea000383ffff */
[----:B------:R-:W-:Y:S05]  /*07a0*/  BSYNC.RECONVERGENT B2 ;  /* 0x0000000000027941 */ /* 0x000fea0003800200 */
.L_x_68:
[----:B------:R-:W-:-:S07]  /*07b0*/  IMAD.MOV.U32 R21, RZ, RZ, R0 ;  /* 0x000000ffff157224 */ /* 0x000fce00078e0000 */
.L_x_67:
[----:B------:R-:W-:Y:S05]  /*07c0*/  BSYNC.RECONVERGENT B1 ;  /* 0x0000000000017941 */ /* 0x000fea0003800200 */
.L_x_66:
        /* <DEDUP_REMOVED lines=12> */
[----:B------:R-:W-:Y:S02]  /*0890*/  @P0 SHF.R.U64 R6, R7, R0, R9 ;  /* 0x0000000007060219 */ /* 0x000fe40000001209 */
[--C-:B------:R-:W-:Y:S02]  /*08a0*/  @P0 SHF.R.U32.HI R15, RZ, 0x1, R3.reuse ;  /* 0x00000001ff0f0819 */ /* 0x100fe40000011603 */
[C-C-:B------:R-:W-:Y:S02]  /*08b0*/  @P0 SHF.R.U64 R13, R2.reuse, 0x1, R3.reuse ;  /* 0x00000001020d0819 */ /* 0x140fe40000001203 */
[----:B------:R-:W-:-:S02]  /*08c0*/  @P0 SHF.L.U64.HI R8, R2, R23, R3 ;  /* 0x0000001702080219 */ /* 0x000fc40000010203 */
[----:B------:R-:W-:Y:S02]  /*08d0*/  @P0 SHF.R.U32.HI R7, RZ, R0, R9 ;  /* 0x00000000ff070219 */ /* 0x000fe40000011609 */
[----:B------:R-:W-:Y:S02]  /*08e0*/  @P0 LOP3.LUT R2, R11, R6, RZ, 0xfc, !PT ;  /* 0x000000060b020212 */ /* 0x000fe400078efcff */
[----:B----4-:R-:W-:Y:S02]  /*08f0*/  @P0 SHF.L.U32 R9, R4, R23, RZ ;  /* 0x0000001704090219 */ /* 0x010fe400000006ff */
[----:B------:R-:W-:Y:S02]  /*0900*/  @P0 SHF.R.U64 R14, R13, R0, R15 ;  /* 0x000000000d0e0219 */ /* 0x000fe4000000120f */
[----:B------:R-:W-:Y:S01]  /*0910*/  @P0 LOP3.LUT R3, R8, R7, RZ, 0xfc, !PT ;  /* 0x0000000708030212 */ /* 0x000fe200078efcff */
[----:B------:R-:W-:Y:S01]  /*0920*/  IMAD.SHL.U32 R8, R2, 0x4, RZ ;  /* 0x0000000402087824 */ /* 0x000fe200078e00ff */
[----:B------:R-:W-:-:S02]  /*0930*/  @P0 SHF.L.U64.HI R23, R4, R23, R5 ;  /* 0x0000001704170219 */ /* 0x000fc40000010205 */
[----:B------:R-:W-:Y:S02]  /*0940*/  @P0 LOP3.LUT R4, R9, R14, RZ, 0xfc, !PT ;  /* 0x0000000e09040212 */ /* 0x000fe400078efcff */
[----:B------:R-:W-:Y:S02]  /*0950*/  @P0 SHF.R.U32.HI R0, RZ, R0, R15 ;  /* 0x00000000ff000219 */ /* 0x000fe4000001160f */
        /* <DEDUP_REMOVED lines=19> */
[----:B------:R-:W1:Y:S02]  /*0a90*/  FLO.U32 R3, R3 ;  /* 0x0000000300037300 */ /* 0x000e6400000e0000 */
[C---:B-1----:R-:W-:Y:S02]  /*0aa0*/  IADD3 R7, PT, PT, -R3.reuse, 0x1f, RZ ;  /* 0x0000001f03077810 */ /* 0x042fe40007ffe1ff */
[----:B------:R-:W-:-:S03]  /*0ab0*/  IADD3 R0, PT, PT, -R3, 0x3f, RZ ;  /* 0x0000003f03007810 */ /* 0x000fc60007ffe1ff */
[----:B------:R-:W-:-:S05]  /*0ac0*/  @P1 IMAD.MOV R0, RZ, RZ, R7 ;  /* 0x000000ffff001224 */ /* 0x000fca00078e0207 */
[----:B------:R-:W-:-:S13]  /*0ad0*/  ISETP.NE.AND P1, PT, R0, RZ, PT ;  /* 0x000000ff0000720c */ /* 0x000fda0003f25270 */
[----:B0-----:R-:W-:Y:S05]  /*0ae0*/  @!P1 BRA `(.L_x_71) ;  /* 0x0000000000289947 */ /* 0x001fea0003800000 */
        /* <DEDUP_REMOVED lines=10> */
.L_x_71:
[----:B------:R-:W-:Y:S05]  /*0b90*/  BSYNC.RECONVERGENT B1 ;  /* 0x0000000000017941 */ /* 0x000fea0003800200 */
.L_x_70:
[----:B------:R-:W-:Y:S01]  /*0ba0*/  IMAD.WIDE.U32 R8, R13, 0x2168c235, RZ ;  /* 0x2168c2350d087825 */ /* 0x000fe200078e00ff */
[----:B------:R-:W-:-:S03]  /*0bb0*/  SHF.R.U32.HI R5, RZ, 0x1e, R5 ;  /* 0x0000001eff057819 */ /* 0x000fc60000011605 */
[----:B------:R-:W-:Y:S01]  /*0bc0*/  IMAD.MOV.U32 R6, RZ, RZ, R9 ;  /* 0x000000ffff067224 */ /* 0x000fe200078e0009 */
[----:B------:R-:W-:Y:S01]  /*0bd0*/  IADD3 RZ, P1, PT, R8, R8, RZ ;  /* 0x0000000808ff7210 */ /* 0x000fe20007f3e0ff */
[----:B------:R-:W-:Y:S01]  /*0be0*/  IMAD.MOV.U32 R7, RZ, RZ, RZ ;  /* 0x000000ffff077224 */ /* 0x000fe200078e00ff */
[----:B------:R-:W-:Y:S01]  /*0bf0*/  LEA.HI R4, R4, R5, RZ, 0x1 ;  /* 0x0000000504047211 */ /* 0x000fe200078f08ff */
        /* <DEDUP_REMOVED lines=20> */
[----:B------:R-:W-:Y:S01]  /*0d40*/  SHF.R.U64 R2, R2, 0xa, R3 ;  /* 0x0000000a02027819 */ /* 0x000fe20000001203 */
[----:B------:R-:W-:-:S03]  /*0d50*/  IMAD.SHL.U32 R0, R0, 0x100000, RZ ;  /* 0x0010000000007824 */ /* 0x000fc600078e00ff */
[----:B------:R-:W-:-:S03]  /*0d60*/  IADD3 R2, P2, PT, R2, 0x1, RZ ;  /* 0x0000000102027810 */ /* 0x000fc60007f5e0ff */
[----:B------:R-:W-:Y:S01]  /*0d70*/  @P1 IMAD.MOV R4, RZ, RZ, -R4 ;  /* 0x000000ffff041224 */ /* 0x000fe200078e0a04 */
[----:B------:R-:W-:-:S04]  /*0d80*/  LEA.HI.X R3, R3, RZ, RZ, 0x16, P2 ;  /* 0x000000ff03037211 */ /* 0x000fc800010fb4ff */
[--C-:B------:R-:W-:Y:S02]  /*0d90*/  SHF.R.U64 R2, R2, 0x1, R3.reuse ;  /* 0x0000000102027819 */ /* 0x100fe40000001203 */
[----:B------:R-:W-:Y:S02]  /*0da0*/  SHF.R.U32.HI R3, RZ, 0x1, R3 ;  /* 0x00000001ff037819 */ /* 0x000fe40000011603 */
[----:B------:R-:W-:-:S04]  /*0db0*/  IADD3 R11, P2, P3, RZ, RZ, R2 ;  /* 0x000000ffff0b7210 */ /* 0x000fc80007b5e002 */
[----:B------:R-:W-:-:S04]  /*0dc0*/  IADD3.X R0, PT, PT, R0, 0x3fe00000, R3, P2, P3 ;  /* 0x3fe0000000007810 */ /* 0x000fc800017e6403 */
[----:B------:R-:W-:-:S07]  /*0dd0*/  LOP3.LUT R14, R0, R17, RZ, 0xfc, !PT ;  /* 0x00000011000e7212 */ /* 0x000fce00078efcff */
.L_x_65:
[----:B------:R-:W-:Y:S02]  /*0de0*/  IMAD.MOV.U32 R13, RZ, RZ, 0x0 ;  /* 0x00000000ff0d7424 */ /* 0x000fe400078e00ff */
[----:B------:R-:W-:Y:S02]  /*0df0*/  IMAD.MOV.U32 R0, RZ, RZ, R4 ;  /* 0x000000ffff007224 */ /* 0x000fe400078e0004 */
[----:B------:R-:W-:Y:S02]  /*0e00*/  IMAD.MOV.U32 R2, RZ, RZ, R11 ;  /* 0x000000ffff027224 */ /* 0x000fe400078e000b */
[----:B------:R-:W-:Y:S01]  /*0e10*/  IMAD.MOV.U32 R3, RZ, RZ, R14 ;  /* 0x000000ffff037224 */ /* 0x000fe200078e000e */
[----:B------:R-:W-:Y:S06]  /*0e20*/  RET.REL.NODEC R12 `(_Z8pulseSinP7double2) ;  /* 0xfffffff00c747950 */ /* 0x000fec0003c3ffff */
.L_x_72:
        /* <DEDUP_REMOVED lines=13> */
.L_x_79:


//--------------------- .text._Z8pulseBinP7double2 --------------------------
	.section	.text._Z8pulseBinP7double2,"ax",@progbits
	.align	128
        .global         _Z8pulseBinP7double2
        .type           _Z8pulseBinP7double2,@function
        .size           _Z8pulseBinP7double2,(.L_x_88 - _Z8pulseBinP7double2)
        .other          _Z8pulseBinP7double2,@"STO_CUDA_ENTRY STV_DEFAULT"
_Z8pulseBinP7double2:
.text._Z8pulseBinP7double2:
[----:B------:R-:W-:Y:S01]  /*0000*/  LDC R1, c[0x0][0x37c] ;  /* 0x0000df00ff017b82 */ /* 0x000fe20000000800 */
[----:B------:R-:W0:Y:S07]  /*0010*/  S2R R0, SR_TID.X ;  /* 0x0000000000007919 */ /* 0x000e2e0000002100 */
[----:B------:R-:W0:Y:S08]  /*0020*/  S2UR UR4, SR_CTAID.X ;  /* 0x00000000000479c3 */ /* 0x000e300000002500 */
[----:B------:R-:W0:Y:S02]  /*0030*/  LDC R7, c[0x0][0x360] ;  /* 0x0000d800ff077b82 */ /* 0x000e240000000800 */
[----:B0-----:R-:W-:-:S05]  /*0040*/  IMAD R7, R7, UR4, R0 ;  /* 0x0000000407077c24 */ /* 0x001fca000f8e0200 */
[----:B------:R-:W-:-:S04]  /*0050*/  IADD3 R0, PT, PT, R7, -0x60001, RZ ;  /* 0xfff9ffff07007810 */ /* 0x000fc80007ffe0ff */
[----:B------:R-:W-:-:S13]  /*0060*/  ISETP.GT.U32.AND P0, PT, R0, 0x3fffe, PT ;  /* 0x0003fffe0000780c */ /* 0x000fda0003f04070 */
[----:B------:R-:W-:Y:S05]  /*0070*/  @P0 EXIT ;  /* 0x000000000000094d */ /* 0x000fea0003800000 */
[----:B------:R-:W0:Y:S01]  /*0080*/  LDC.64 R2, c[0x0][0x380] ;  /* 0x0000e000ff027b82 */ /* 0x000e220000000a00 */
[----:B------:R-:W1:Y:S01]  /*0090*/  LDCU.64 UR4, c[0x0][0x358] ;  /* 0x00006b00ff0477ac */ /* 0x000e620008000a00 */
[----:B------:R-:W-:Y:S01]  /*00a0*/  HFMA2 R4, -RZ, RZ, 0, 0 ;  /* 0x00000000ff047431 */ /* 0x000fe200000001ff */
[----:B------:R-:W-:Y:S01]  /*00b0*/  MOV R5, 0x3ff00000 ;  /* 0x3ff0000000057802 */ /* 0x000fe20000000f00 */
[----:B0-----:R-:W-:Y:S01]  /*00c0*/  IMAD.WIDE.U32 R2, R7, 0x10, R2 ;  /* 0x0000001007027825 */ /* 0x001fe200078e0002 */
[----:B------:R-:W-:-:S05]  /*00d0*/  CS2R R6, SRZ ;  /* 0x0000000000067805 */ /* 0x000fca000001ff00 */
[----:B-1----:R-:W-:Y:S01]  /*00e0*/  STG.E.128 desc[UR4][R2.64], R4 ;  /* 0x0000000402007986 */ /* 0x002fe2000c101d04 */
[----:B------:R-:W-:Y:S05]  /*00f0*/  EXIT ;  /* 0x000000000000794d */ /* 0x000fea0003800000 */
.L_x_73:
        /* <DEDUP_REMOVED lines=16> */
.L_x_88:


//--------------------- .nv.global.init           --------------------------
	.section	.nv.global.init,"aw",@progbits
	.align	16
.nv.global.init:
	.type		__cudart_sin_cos_coeffs,@object
	.size		__cudart_sin_cos_coeffs,(__cudart_i2opi_d - __cudart_sin_cos_coeffs)
__cudart_sin_cos_coeffs:
        /*0000*/ 	.byte	0x46, 0xd2, 0xb0, 0x2c, 0xf1, 0xe5, 0x5a, 0xbe, 0x92, 0xe3, 0xac, 0x69, 0xe3, 0x1d, 0xc7, 0x3e
        /*0010*/ 	.byte	0xa1, 0x62, 0xdb, 0x19, 0xa0, 0x01, 0x2a, 0xbf, 0x18, 0x08, 0x11, 0x11, 0x11, 0x11, 0x81, 0x3f
        /*0020*/ 	.byte	0x54, 0x55, 0x55, 0x55, 0x55, 0x55, 0xc5, 0xbf, 0x00, 0x00, 0x00, 0x00, 0x00, 0x00, 0x00, 0x00
        /*0030*/ 	.byte	0x00, 0x00, 0x00, 0x00, 0x00, 0x00, 0x00, 0x00, 0x64, 0x81, 0xfd, 0x20, 0x83, 0xff, 0xa8, 0xbd
        /*0040*/ 	.byte	0x28, 0x85, 0xef, 0xc1, 0xa7, 0xee, 0x21, 0x3e, 0xd9, 0xe6, 0x06, 0x8e, 0x4f, 0x7e, 0x92, 0xbe
        /*0050*/ 	.byte	0xe9, 0xbc, 0xdd, 0x19, 0xa0, 0x01, 0xfa, 0x3e, 0x47, 0x5d, 0xc1, 0x16, 0x6c, 0xc1, 0x56, 0xbf
        /*0060*/ 	.byte	0x51, 0x55, 0x55, 0x55, 0x55, 0x55, 0xa5, 0x3f, 0x00, 0x00, 0x00, 0x00, 0x00, 0x00, 0xe0, 0xbf
        /*0070*/ 	.byte	0x00, 0x00, 0x00, 0x00, 0x00, 0x00, 0xf0, 0x3f, 0x00, 0x00, 0x00, 0x00, 0x00, 0x00, 0x00, 0x00
	.type		__cudart_i2opi_d,@object
	.size		__cudart_i2opi_d,(.L_0 - __cudart_i2opi_d)
__cudart_i2opi_d:
        /* <DEDUP_REMOVED lines=9> */
.L_0:


//--------------------- .nv.shared.reserved.0     --------------------------
	.section	.nv.shared.reserved.0,"aw",@nobits
	.weak		__nv_reservedSMEM_offset_0_alias
	.size		__nv_reservedSMEM_offset_0_alias, 0, 64
	.other		__nv_reservedSMEM_offset_0_alias,@"STO_CUDA_RESERVED_SHARED STV_DEFAULT"
__nv_reservedSMEM_offset_0_alias:
	.zero		0
	.zero		64


//--------------------- .nv.constant0._Z19NonLinearStepKernelP7double2d --------------------------
	.section	.nv.constant0._Z19NonLinearStepKernelP7double2d,"a",@progbits
	.sectionflags	@""
	.align	4
.nv.constant0._Z19NonLinearStepKernelP7double2d:
	.zero		912


//--------------------- .nv.constant0._Z16LinearStepKernelP7double2d --------------------------
	.section	.nv.constant0._Z16LinearStepKernelP7double2d,"a",@progbits
	.sectionflags	@""
	.align	4
.nv.constant0._Z16LinearStepKernelP7double2d:
	.zero		912


//--------------------- .nv.constant0._Z14boundabsKernelP7double2 --------------------------
	.section	.nv.constant0._Z14boundabsKernelP7double2,"a",@progbits
	.sectionflags	@""
	.align	4
.nv.constant0._Z14boundabsKernelP7double2:
	.zero		904


//--------------------- .nv.constant0._Z11boundKernelP7double2 --------------------------
	.section	.nv.constant0._Z11boundKernelP7double2,"a",@progbits
	.sectionflags	@""
	.align	4
.nv.constant0._Z11boundKernelP7double2:
	.zero		904


//--------------------- .nv.constant0._Z7NormFFTP7double2 --------------------------
	.section	.nv.constant0._Z7NormFFTP7double2,"a",@progbits
	.sectionflags	@""
	.align	4
.nv.constant0._Z7NormFFTP7double2:
	.zero		904


//--------------------- .nv.constant0._Z10pulseGaussP7double2 --------------------------
	.section	.nv.constant0._Z10pulseGaussP7double2,"a",@progbits
	.sectionflags	@""
	.align	4
.nv.constant0._Z10pulseGaussP7double2:
	.zero		904


//--------------------- .nv.constant0._Z7pulseXXP7double2 --------------------------
	.section	.nv.constant0._Z7pulseXXP7double2,"a",@progbits
	.sectionflags	@""
	.align	4
.nv.constant0._Z7pulseXXP7double2:
	.zero		904


//--------------------- .nv.constant0._Z8pulseSinP7double2 --------------------------
	.section	.nv.constant0._Z8pulseSinP7double2,"a",@progbits
	.sectionflags	@""
	.align	4
.nv.constant0._Z8pulseSinP7double2:
	.zero		904


//--------------------- .nv.constant0._Z8pulseBinP7double2 --------------------------
	.section	.nv.constant0._Z8pulseBinP7double2,"a",@progbits
	.sectionflags	@""
	.align	4
.nv.constant0._Z8pulseBinP7double2:
	.zero		904


//--------------------- SYMBOLS --------------------------

	.type		.nv.reservedSmem.offset0,@object
	.size		.nv.reservedSmem.offset0,0x4
